	.target	sm_80

	.elftype	@"ET_EXEC"


//--------------------- .note.nv.tkinfo           --------------------------
	.section	.note.nv.tkinfo,"",@"SHT_NOTE"
	.sectionflags	@"SHF_NOTE_NV_TKINFO"
	.tkinfo
        /*0018*/ 	.word	0x00000002
        /*0030*/ 	.string	""
        /*0030*/ 	.string	"ptxas"
        /*0030*/ 	.string	"Cuda compilation tools, release 13.0, V13.0.88"
        /*0030*/ 	.string	"Build cuda_13.0.r13.0/compiler.36424714_0"
        /*0030*/ 	.string	"-v  -suppress-debug-info  -lineinfo  -arch sm_80 "



//--------------------- .note.nv.cuinfo           --------------------------
	.section	.note.nv.cuinfo,"",@"SHT_NOTE"
	.sectionflags	@"SHF_NOTE_NV_CUINFO"
        /*0018*/ 	.short	0x0002
        /*001a*/ 	.short	0x0050
        /*001c*/ 	.short	0x0082
	.zero		2


//--------------------- .nv.info                  --------------------------
	.section	.nv.info,"",@"SHT_CUDA_INFO"
	.align	4


	//----- nvinfo : EIATTR_REGCOUNT
	.align		4
        /*0000*/ 	.byte	0x04, 0x2f
        /*0002*/ 	.short	(.L_2 - .L_1)
	.align		4
.L_1:
        /*0004*/ 	.word	index@(attn_fwd)
        /*0008*/ 	.word	0x000000ff


	//----- nvinfo : EIATTR_FRAME_SIZE
	.align		4
.L_2:
        /*000c*/ 	.byte	0x04, 0x11
        /*000e*/ 	.short	(.L_4 - .L_3)
	.align		4
.L_3:
        /*0010*/ 	.word	index@(attn_fwd)
        /*0014*/ 	.word	0x00000038


	//----- nvinfo : EIATTR_MIN_STACK_SIZE
	.align		4
.L_4:
        /*0018*/ 	.byte	0x04, 0x12
        /*001a*/ 	.short	(.L_6 - .L_5)
	.align		4
.L_5:
        /*001c*/ 	.word	index@(attn_fwd)
        /*0020*/ 	.word	0x00000038
.L_6:


//--------------------- .nv.info.attn_fwd         --------------------------
	.section	.nv.info.attn_fwd,"",@"SHT_CUDA_INFO"
	.sectionflags	@""
	.align	4


	//----- nvinfo : EIATTR_CUDA_API_VERSION
	.align		4
        /*0000*/ 	.byte	0x04, 0x37
        /*0002*/ 	.short	(.L_8 - .L_7)
.L_7:
        /*0004*/ 	.word	0x00000082


	//----- nvinfo : EIATTR_SW2861232_WAR
	.align		4
.L_8:
        /*0008*/ 	.byte	0x01, 0x35
	.zero		2


	//----- nvinfo : EIATTR_PARAM_CBANK
	.align		4
        /*000c*/ 	.byte	0x04, 0x0a
        /*000e*/ 	.short	(.L_10 - .L_9)
	.align		4
.L_9:
        /*0010*/ 	.word	index@(.nv.constant0.attn_fwd)
        /*0014*/ 	.short	0x0160
        /*0016*/ 	.short	0x0088


	//----- nvinfo : EIATTR_CBANK_PARAM_SIZE
	.align		4
.L_10:
        /*0018*/ 	.byte	0x03, 0x19
        /*001a*/ 	.short	0x0088


	//----- nvinfo : EIATTR_KPARAM_INFO
	.align		4
        /*001c*/ 	.byte	0x04, 0x17
        /*001e*/ 	.short	(.L_12 - .L_11)
.L_11:
        /*0020*/ 	.word	0x00000000
        /*0024*/ 	.short	0x0019
        /*0026*/ 	.short	0x0080
        /*0028*/ 	.byte	0x00, 0xf4, 0x21, 0x00


	//----- nvinfo : EIATTR_KPARAM_INFO
	.align		4
.L_12:
        /*002c*/ 	.byte	0x04, 0x17
        /*002e*/ 	.short	(.L_14 - .L_13)
.L_13:
        /*0030*/ 	.word	0x00000000
        /*0034*/ 	.short	0x0018
        /*0036*/ 	.short	0x0078
        /*0038*/ 	.byte	0x00, 0xf4, 0x21, 0x00


	//----- nvinfo : EIATTR_KPARAM_INFO
	.align		4
.L_14:
        /*003c*/ 	.byte	0x04, 0x17
        /*003e*/ 	.short	(.L_16 - .L_15)
.L_15:
        /*0040*/ 	.word	0x00000000
        /*0044*/ 	.short	0x0017
        /*0046*/ 	.short	0x0070
        /*0048*/ 	.byte	0x00, 0xf0, 0x11, 0x00


	//----- nvinfo : EIATTR_KPARAM_INFO
	.align		4
.L_16:
        /*004c*/ 	.byte	0x04, 0x17
        /*004e*/ 	.short	(.L_18 - .L_17)
.L_17:
        /*0050*/ 	.word	0x00000000
        /*0054*/ 	.short	0x0016
        /*0056*/ 	.short	0x006c
        /*0058*/ 	.byte	0x00, 0xf0, 0x11, 0x00


	//----- nvinfo : EIATTR_KPARAM_INFO
	.align		4
.L_18:
        /*005c*/ 	.byte	0x04, 0x17
        /*005e*/ 	.short	(.L_20 - .L_19)
.L_19:
        /*0060*/ 	.word	0x00000000
        /*0064*/ 	.short	0x0015
        /*0066*/ 	.short	0x0068
        /*0068*/ 	.byte	0x00, 0xf0, 0x11, 0x00


	//----- nvinfo : EIATTR_KPARAM_INFO
	.align		4
.L_20:
        /*006c*/ 	.byte	0x04, 0x17
        /*006e*/ 	.short	(.L_22 - .L_21)
.L_21:
        /*0070*/ 	.word	0x00000000
        /*0074*/ 	.short	0x0014
        /*0076*/ 	.short	0x0064
        /*0078*/ 	.byte	0x00, 0xf0, 0x11, 0x00


	//----- nvinfo : EIATTR_KPARAM_INFO
	.align		4
.L_22:
        /*007c*/ 	.byte	0x04, 0x17
        /*007e*/ 	.short	(.L_24 - .L_23)
.L_23:
        /*0080*/ 	.word	0x00000000
        /*0084*/ 	.short	0x0013
        /*0086*/ 	.short	0x0060
        /*0088*/ 	.byte	0x00, 0xf0, 0x11, 0x00


	//----- nvinfo : EIATTR_KPARAM_INFO
	.align		4
.L_24:
        /*008c*/ 	.byte	0x04, 0x17
        /*008e*/ 	.short	(.L_26 - .L_25)
.L_25:
        /*0090*/ 	.word	0x00000000
        /*0094*/ 	.short	0x0012
        /*0096*/ 	.short	0x005c
        /*0098*/ 	.byte	0x00, 0xf0, 0x11, 0x00


	//----- nvinfo : EIATTR_KPARAM_INFO
	.align		4
.L_26:
        /*009c*/ 	.byte	0x04, 0x17
        /*009e*/ 	.short	(.L_28 - .L_27)
.L_27:
        /*00a0*/ 	.word	0x00000000
        /*00a4*/ 	.short	0x0011
        /*00a6*/ 	.short	0x0058
        /*00a8*/ 	.byte	0x00, 0xf0, 0x11, 0x00


	//----- nvinfo : EIATTR_KPARAM_INFO
	.align		4
.L_28:
        /*00ac*/ 	.byte	0x04, 0x17
        /*00ae*/ 	.short	(.L_30 - .L_29)
.L_29:
        /*00b0*/ 	.word	0x00000000
        /*00b4*/ 	.short	0x0010
        /*00b6*/ 	.short	0x0054
        /*00b8*/ 	.byte	0x00, 0xf0, 0x11, 0x00


	//----- nvinfo : EIATTR_KPARAM_INFO
	.align		4
.L_30:
        /*00bc*/ 	.byte	0x04, 0x17
        /*00be*/ 	.short	(.L_32 - .L_31)
.L_31:
        /*00c0*/ 	.word	0x00000000
        /*00c4*/ 	.short	0x000f
        /*00c6*/ 	.short	0x0050
        /*00c8*/ 	.byte	0x00, 0xf0, 0x11, 0x00


	//----- nvinfo : EIATTR_KPARAM_INFO
	.align		4
.L_32:
        /*00cc*/ 	.byte	0x04, 0x17
        /*00ce*/ 	.short	(.L_34 - .L_33)
.L_33:
        /*00d0*/ 	.word	0x00000000
        /*00d4*/ 	.short	0x000e
        /*00d6*/ 	.short	0x004c
        /*00d8*/ 	.byte	0x00, 0xf0, 0x11, 0x00


	//----- nvinfo : EIATTR_KPARAM_INFO
	.align		4
.L_34:
        /*00dc*/ 	.byte	0x04, 0x17
        /*00de*/ 	.short	(.L_36 - .L_35)
.L_35:
        /*00e0*/ 	.word	0x00000000
        /*00e4*/ 	.short	0x000d
        /*00e6*/ 	.short	0x0048
        /*00e8*/ 	.byte	0x00, 0xf0, 0x11, 0x00


	//----- nvinfo : EIATTR_KPARAM_INFO
	.align		4
.L_36:
        /*00ec*/ 	.byte	0x04, 0x17
        /*00ee*/ 	.short	(.L_38 - .L_37)
.L_37:
        /*00f0*/ 	.word	0x00000000
        /*00f4*/ 	.short	0x000c
        /*00f6*/ 	.short	0x0044
        /*00f8*/ 	.byte	0x00, 0xf0, 0x11, 0x00


	//----- nvinfo : EIATTR_KPARAM_INFO
	.align		4
.L_38:
        /*00fc*/ 	.byte	0x04, 0x17
        /*00fe*/ 	.short	(.L_40 - .L_39)
.L_39:
        /*0100*/ 	.word	0x00000000
        /*0104*/ 	.short	0x000b
        /*0106*/ 	.short	0x0040
        /*0108*/ 	.byte	0x00, 0xf0, 0x11, 0x00


	//----- nvinfo : EIATTR_KPARAM_INFO
	.align		4
.L_40:
        /*010c*/ 	.byte	0x04, 0x17
        /*010e*/ 	.short	(.L_42 - .L_41)
.L_41:
        /*0110*/ 	.word	0x00000000
        /*0114*/ 	.short	0x000a
        /*0116*/ 	.short	0x003c
        /*0118*/ 	.byte	0x00, 0xf0, 0x11, 0x00


	//----- nvinfo : EIATTR_KPARAM_INFO
	.align		4
.L_42:
        /*011c*/ 	.byte	0x04, 0x17
        /*011e*/ 	.short	(.L_44 - .L_43)
.L_43:
        /*0120*/ 	.word	0x00000000
        /*0124*/ 	.short	0x0009
        /*0126*/ 	.short	0x0038
        /*0128*/ 	.byte	0x00, 0xf0, 0x11, 0x00


	//----- nvinfo : EIATTR_KPARAM_INFO
	.align		4
.L_44:
        /*012c*/ 	.byte	0x04, 0x17
        /*012e*/ 	.short	(.L_46 - .L_45)
.L_45:
        /*0130*/ 	.word	0x00000000
        /*0134*/ 	.short	0x0008
        /*0136*/ 	.short	0x0034
        /*0138*/ 	.byte	0x00, 0xf0, 0x11, 0x00


	//----- nvinfo : EIATTR_KPARAM_INFO
	.align		4
.L_46:
        /*013c*/ 	.byte	0x04, 0x17
        /*013e*/ 	.short	(.L_48 - .L_47)
.L_47:
        /*0140*/ 	.word	0x00000000
        /*0144*/ 	.short	0x0007
        /*0146*/ 	.short	0x0030
        /*0148*/ 	.byte	0x00, 0xf0, 0x11, 0x00


	//----- nvinfo : EIATTR_KPARAM_INFO
	.align		4
.L_48:
        /*014c*/ 	.byte	0x04, 0x17
        /*014e*/ 	.short	(.L_50 - .L_49)
.L_49:
        /*0150*/ 	.word	0x00000000
        /*0154*/ 	.short	0x0006
        /*0156*/ 	.short	0x002c
        /*0158*/ 	.byte	0x00, 0xf0, 0x11, 0x00


	//----- nvinfo : EIATTR_KPARAM_INFO
	.align		4
.L_50:
        /*015c*/ 	.byte	0x04, 0x17
        /*015e*/ 	.short	(.L_52 - .L_51)
.L_51:
        /*0160*/ 	.word	0x00000000
        /*0164*/ 	.short	0x0005
        /*0166*/ 	.short	0x0028
        /*0168*/ 	.byte	0x00, 0xf0, 0x11, 0x00


	//----- nvinfo : EIATTR_KPARAM_INFO
	.align		4
.L_52:
        /*016c*/ 	.byte	0x04, 0x17
        /*016e*/ 	.short	(.L_54 - .L_53)
.L_53:
        /*0170*/ 	.word	0x00000000
        /*0174*/ 	.short	0x0004
        /*0176*/ 	.short	0x0020
        /*0178*/ 	.byte	0x00, 0xf4, 0x21, 0x00


	//----- nvinfo : EIATTR_KPARAM_INFO
	.align		4
.L_54:
        /*017c*/ 	.byte	0x04, 0x17
        /*017e*/ 	.short	(.L_56 - .L_55)
.L_55:
        /*0180*/ 	.word	0x00000000
        /*0184*/ 	.short	0x0003
        /*0186*/ 	.short	0x0018
        /*0188*/ 	.byte	0x00, 0xf4, 0x21, 0x00


	//----- nvinfo : EIATTR_KPARAM_INFO
	.align		4
.L_56:
        /*018c*/ 	.byte	0x04, 0x17
        /*018e*/ 	.short	(.L_58 - .L_57)
.L_57:
        /*0190*/ 	.word	0x00000000
        /*0194*/ 	.short	0x0002
        /*0196*/ 	.short	0x0010
        /*0198*/ 	.byte	0x00, 0xf4, 0x21, 0x00


	//----- nvinfo : EIATTR_KPARAM_INFO
	.align		4
.L_58:
        /*019c*/ 	.byte	0x04, 0x17
        /*019e*/ 	.short	(.L_60 - .L_59)
.L_59:
        /*01a0*/ 	.word	0x00000000
        /*01a4*/ 	.short	0x0001
        /*01a6*/ 	.short	0x0008
        /*01a8*/ 	.byte	0x00, 0xf4, 0x21, 0x00


	//----- nvinfo : EIATTR_KPARAM_INFO
	.align		4
.L_60:
        /*01ac*/ 	.byte	0x04, 0x17
        /*01ae*/ 	.short	(.L_62 - .L_61)
.L_61:
        /*01b0*/ 	.word	0x00000000
        /*01b4*/ 	.short	0x0000
        /*01b6*/ 	.short	0x0000
        /*01b8*/ 	.byte	0x00, 0xf4, 0x21, 0x00


	//----- nvinfo : EIATTR_MAXREG_COUNT
	.align		4
.L_62:
        /*01bc*/ 	.byte	0x03, 0x1b
        /*01be*/ 	.short	0x00ff


	//----- nvinfo : EIATTR_NUM_BARRIERS
	.align		4
        /*01c0*/ 	.byte	0x02, 0x4c
        /*01c2*/ 	.byte	0x01
	.zero		1


	//----- nvinfo : EIATTR_ANNOTATIONS
	.align		4
        /*01c4*/ 	.byte	0x04, 0x55
        /*01c6*/ 	.short	(.L_64 - .L_63)


	//   ....[0]....
.L_63:
        /*01c8*/ 	.word	0x00000001
        /*01cc*/ 	.byte	0xe0, 0x24, 0x00, 0x00, 0x01, 0x00, 0x00, 0x00, 0x30, 0x26, 0x00, 0x00, 0x01, 0x00, 0x00, 0x00
        /*01dc*/ 	.byte	0x60, 0x26, 0x00, 0x00, 0x01, 0x00, 0x00, 0x00, 0x90, 0x26, 0x00, 0x00, 0x01, 0x00, 0x00, 0x00
        /*01ec*/ 	.byte	0x20, 0x27, 0x00, 0x00, 0x01, 0x00, 0x00, 0x00, 0x50, 0x27, 0x00, 0x00, 0x01, 0x00, 0x00, 0x00
        /*01fc*/ 	.byte	0x80, 0x27, 0x00, 0x00, 0x01, 0x00, 0x00, 0x00, 0x60, 0x29, 0x00, 0x00, 0x01, 0x00, 0x00, 0x00
        /*020c*/ 	.byte	0x70, 0x29, 0x00, 0x00, 0x01, 0x00, 0x00, 0x00, 0x80, 0x29, 0x00, 0x00, 0x01, 0x00, 0x00, 0x00
        /*021c*/ 	.byte	0x90, 0x29, 0x00, 0x00, 0x01, 0x00, 0x00, 0x00, 0xa0, 0x29, 0x00, 0x00, 0x01, 0x00, 0x00, 0x00
        /*022c*/ 	.byte	0xb0, 0x29, 0x00, 0x00, 0x01, 0x00, 0x00, 0x00, 0xc0, 0x29, 0x00, 0x00


	//----- nvinfo : EIATTR_MERCURY_ISA_VERSION
	.align		4
.L_64:
        /*0238*/ 	.byte	0x03, 0x5f
        /*023a*/ 	.short	0x0000


	//----- nvinfo : EIATTR_COOP_GROUP_MASK_REGIDS
	.align		4
        /*023c*/ 	.byte	0x04, 0x29
        /*023e*/ 	.short	(.L_66 - .L_65)


	//   ....[0]....
.L_65:
        /*0240*/ 	.word	0xffffffff


	//   ....[1]....
        /*0244*/ 	.word	0xffffffff


	//   ....[2]....
        /*0248*/ 	.word	0xffffffff


	//   ....[3]....
        /*024c*/ 	.word	0xffffffff


	//   ....[4]....
        /*0250*/ 	.word	0xffffffff


	//   ....[5]....
        /*0254*/ 	.word	0xffffffff


	//   ....[6]....
        /*0258*/ 	.word	0xffffffff


	//   ....[7]....
        /*025c*/ 	.word	0xffffffff


	//   ....[8]....
        /*0260*/ 	.word	0xffffffff


	//   ....[9]....
        /*0264*/ 	.word	0xffffffff


	//   ....[10]....
        /*0268*/ 	.word	0xffffffff


	//   ....[11]....
        /*026c*/ 	.word	0xffffffff


	//   ....[12]....
        /*0270*/ 	.word	0xffffffff


	//   ....[13]....
        /*0274*/ 	.word	0xffffffff


	//   ....[14]....
        /*0278*/ 	.word	0xffffffff


	//   ....[15]....
        /*027c*/ 	.word	0xffffffff


	//   ....[16]....
        /*0280*/ 	.word	0xffffffff


	//   ....[17]....
        /*0284*/ 	.word	0xffffffff


	//----- nvinfo : EIATTR_COOP_GROUP_INSTR_OFFSETS
	.align		4
.L_66:
        /*0288*/ 	.byte	0x04, 0x28
        /*028a*/ 	.short	(.L_68 - .L_67)


	//   ....[0]....
.L_67:
        /*028c*/ 	.word	0x00003b40


	//   ....[1]....
        /*0290*/ 	.word	0x00003b50


	//   ....[2]....
        /*0294*/ 	.word	0x00003b60


	//   ....[3]....
        /*0298*/ 	.word	0x00003b70


	//   ....[4]....
        /*029c*/ 	.word	0x00003bc0


	//   ....[5]....
        /*02a0*/ 	.word	0x00003bd0


	//   ....[6]....
        /*02a4*/ 	.word	0x00003be0


	//   ....[7]....
        /*02a8*/ 	.word	0x00003bf0


	//   ....[8]....
        /*02ac*/ 	.word	0x00003cb0


	//   ....[9]....
        /*02b0*/ 	.word	0x00003f20


	//   ....[10]....
        /*02b4*/ 	.word	0x00003f30


	//   ....[11]....
        /*02b8*/ 	.word	0x00003f50


	//   ....[12]....
        /*02bc*/ 	.word	0x00003f60


	//   ....[13]....
        /*02c0*/ 	.word	0x00003f90


	//   ....[14]....
        /*02c4*/ 	.word	0x00003fc0


	//   ....[15]....
        /*02c8*/ 	.word	0x00003fd0


	//   ....[16]....
        /*02cc*/ 	.word	0x00003fe0


	//   ....[17]....
        /*02d0*/ 	.word	0x000040a0


	//----- nvinfo : EIATTR_EXIT_INSTR_OFFSETS
	.align		4
.L_68:
        /*02d4*/ 	.byte	0x04, 0x1c
        /*02d6*/ 	.short	(.L_70 - .L_69)


	//   ....[0]....
.L_69:
        /*02d8*/ 	.word	0x00007c30


	//   ....[1]....
        /*02dc*/ 	.word	0x00007cd0


	//----- nvinfo : EIATTR_REQNTID
	.align		4
.L_70:
        /*02e0*/ 	.byte	0x04, 0x10
        /*02e2*/ 	.short	(.L_72 - .L_71)
.L_71:
        /*02e4*/ 	.word	0x00000100
        /*02e8*/ 	.word	0x00000001
        /*02ec*/ 	.word	0x00000001
.L_72:


//--------------------- .nv.callgraph             --------------------------
	.section	.nv.callgraph,"",@"SHT_CUDA_CALLGRAPH"
	.align	4
	.sectionentsize	8
	.align		4
        /*0000*/ 	.word	0x00000000
	.align		4
        /*0004*/ 	.word	0xffffffff
	.align		4
        /*0008*/ 	.word	0x00000000
	.align		4
        /*000c*/ 	.word	0xfffffffe
	.align		4
        /*0010*/ 	.word	0x00000000
	.align		4
        /*0014*/ 	.word	0xfffffffd
	.align		4
        /*0018*/ 	.word	0x00000000
	.align		4
        /*001c*/ 	.word	0xfffffffc


//--------------------- .nv.rel.action            --------------------------
	.section	.nv.rel.action,"",@"SHT_CUDA_RELOCINFO"
	.align	8
	.sectionentsize	8
        /*0000*/ 	.byte	0x73, 0x00, 0x00, 0x00, 0x00, 0x00, 0x00, 0x00, 0x00, 0x00, 0x00, 0x11, 0x25, 0x00, 0x05, 0x36


//--------------------- .nv.constant4             --------------------------
	.section	.nv.constant4,"a",@progbits
	.align	8
	.align		8
.nv.constant4:
        /*0000*/ 	.dword	_$_str


//--------------------- .nv.constant0.attn_fwd    --------------------------
	.section	.nv.constant0.attn_fwd,"a",@progbits
	.sectionflags	@""
	.align	4
.nv.constant0.attn_fwd:
	.zero		488


//--------------------- .text.attn_fwd            --------------------------
	.section	.text.attn_fwd,"ax",@progbits
	.sectioninfo	@"SHI_REGISTERS=255"
	.align	128
        .global         attn_fwd
        .type           attn_fwd,@function
        .size           attn_fwd,(.L_x_3 - attn_fwd)
        .other          attn_fwd,@"STO_CUDA_ENTRY STV_DEFAULT"
attn_fwd:
.text.attn_fwd:
[----:B------:R-:W-:Y:S02]  /*0000*/  IMAD.MOV.U32 R1, RZ, RZ, c[0x0][0x28] ;  /* 0x00000a00ff017624 */ /* 0x000fe400078e00ff */
[----:B------:R-:W0:Y:S01]  /*0010*/  S2R R130, SR_TID.X ;  /* 0x0000000000827919 */ /* 0x000e220000002100 */
[----:B------:R-:W-:Y:S01]  /*0020*/  MOV R0, c[0x0][0x198] ;  /* 0x0000660000007a02 */ /* 0x000fe20000000f00 */
[----:B------:R-:W-:Y:S01]  /*0030*/  ULDC.64 UR4, c[0x0][0x118] ;  /* 0x0000460000047ab9 */ /* 0x000fe20000000a00 */
[----:B------:R-:W-:Y:S01]  /*0040*/  IADD3 R1, R1, -0x38, RZ ;  /* 0xffffffc801017810 */ /* 0x000fe20007ffe0ff */
[----:B------:R-:W1:Y:S04]  /*0050*/  S2R R3, SR_CTAID.X ;  /* 0x0000000000037919 */ /* 0x000e680000002500 */
[----:B------:R-:W2:Y:S01]  /*0060*/  S2R R128, SR_CTAID.Y ;  /* 0x0000000000807919 */ /* 0x000ea20000002600 */
[----:B0-----:R-:W-:Y:S02]  /*0070*/  LOP3.LUT R252, R130, 0x1f, RZ, 0xc0, !PT ;  /* 0x0000001f82fc7812 */ /* 0x001fe400078ec0ff */
[----:B------:R-:W-:-:S03]  /*0080*/  SHF.R.U32.HI R2, RZ, 0x5, R130 ;  /* 0x00000005ff027819 */ /* 0x000fc60000011682 */
[----:B-1----:R-:W-:Y:S01]  /*0090*/  IMAD R252, R3, 0x20, R252 ;  /* 0x0000002003fc7824 */ /* 0x002fe200078e02fc */
[----:B------:R-:W-:Y:S01]  /*00a0*/  SGXT.U32 R2, R2, 0x3 ;  /* 0x000000030202781a */ /* 0x000fe20000000000 */
[----:B--2---:R-:W-:Y:S02]  /*00b0*/  IMAD R3, R128, c[0x0][0x190], RZ ;  /* 0x0000640080037a24 */ /* 0x004fe400078e02ff */
[----:B------:R-:W-:Y:S02]  /*00c0*/  IMAD R5, R252, c[0x0][0x194], RZ ;  /* 0x00006500fc057a24 */ /* 0x000fe400078e02ff */
[----:B------:R-:W-:Y:S02]  /*00d0*/  IMAD R9, R2, c[0x0][0x198], RZ ;  /* 0x0000660002097a24 */ /* 0x000fe400078e02ff */
[----:B------:R-:W-:Y:S02]  /*00e0*/  IMAD.SHL.U32 R4, R3, 0x2, RZ ;  /* 0x0000000203047824 */ /* 0x000fe400078e00ff */
[----:B------:R-:W-:-:S02]  /*00f0*/  IMAD.SHL.U32 R7, R5, 0x2, RZ ;  /* 0x0000000205077824 */ /* 0x000fc400078e00ff */
[----:B------:R-:W-:Y:S01]  /*0100*/  IMAD.HI R6, R5, 0x2, RZ ;  /* 0x0000000205067827 */ /* 0x000fe200078e02ff */
[----:B------:R-:W-:Y:S02]  /*0110*/  LEA R5, R0, R9, 0x3 ;  /* 0x0000000900057211 */ /* 0x000fe400078e18ff */
[----:B------:R-:W-:Y:S01]  /*0120*/  IADD3 R4, P0, P1, R7, c[0x0][0x160], R4 ;  /* 0x0000580007047a10 */ /* 0x000fe2000791e004 */
[----:B------:R-:W-:-:S04]  /*0130*/  IMAD.HI R3, R3, 0x2, RZ ;  /* 0x0000000203037827 */ /* 0x000fc800078e02ff */
[----:B------:R-:W-:Y:S01]  /*0140*/  IMAD R7, R0, 0x8, R5 ;  /* 0x0000000800077824 */ /* 0x000fe200078e0205 */
[----:B------:R-:W-:Y:S02]  /*0150*/  IADD3.X R3, R6, c[0x0][0x164], R3, P0, P1 ;  /* 0x0000590006037a10 */ /* 0x000fe400007e2403 */
[-C--:B------:R-:W-:Y:S01]  /*0160*/  LEA R8, P0, R9, R4.reuse, 0x1 ;  /* 0x0000000409087211 */ /* 0x080fe200078008ff */
[C---:B------:R-:W-:Y:S01]  /*0170*/  IMAD R15, R0.reuse, 0x8, R7 ;  /* 0x00000008000f7824 */ /* 0x040fe200078e0207 */
[-C--:B------:R-:W-:Y:S02]  /*0180*/  LEA R10, P1, R5, R4.reuse, 0x1 ;  /* 0x00000004050a7211 */ /* 0x080fe400078208ff */
[----:B------:R-:W-:Y:S02]  /*0190*/  LEA.HI.X.SX32 R9, R9, R3, 0x1, P0 ;  /* 0x0000000309097211 */ /* 0x000fe400000f0eff */
[----:B------:R-:W-:Y:S02]  /*01a0*/  LEA R17, R0, R15, 0x3 ;  /* 0x0000000f00117211 */ /* 0x000fe400078e18ff */
[----:B------:R-:W-:-:S02]  /*01b0*/  LEA R12, P0, R7, R4, 0x1 ;  /* 0x00000004070c7211 */ /* 0x000fc400078008ff */
[-C--:B------:R-:W-:Y:S01]  /*01c0*/  LEA.HI.X.SX32 R11, R5, R3.reuse, 0x1, P1 ;  /* 0x00000003050b7211 */ /* 0x080fe200008f0eff */
[C---:B------:R-:W-:Y:S01]  /*01d0*/  IMAD R19, R0.reuse, 0x8, R17 ;  /* 0x0000000800137824 */ /* 0x040fe200078e0211 */
[-C--:B------:R-:W-:Y:S01]  /*01e0*/  LEA.HI.X.SX32 R13, R7, R3.reuse, 0x1, P0 ;  /* 0x00000003070d7211 */ /* 0x080fe200000f0eff */
[----:B------:R0:W2:Y:S01]  /*01f0*/  LDG.E.U16 R5, [R8.64] ;  /* 0x0000000408057981 */ /* 0x0000a2000c1e1500 */
[CC--:B------:R-:W-:Y:S01]  /*0200*/  LEA R14, P0, R15.reuse, R4.reuse, 0x1 ;  /* 0x000000040f0e7211 */ /* 0x0c0fe200078008ff */
[C---:B------:R-:W-:Y:S02]  /*0210*/  IMAD R21, R0.reuse, 0x8, R19 ;  /* 0x0000000800157824 */ /* 0x040fe400078e0213 */
[----:B------:R1:W3:Y:S01]  /*0220*/  LDG.E.U16 R7, [R12.64] ;  /* 0x000000040c077981 */ /* 0x0002e2000c1e1500 */
[----:B------:R-:W-:Y:S02]  /*0230*/  LEA.HI.X.SX32 R15, R15, R3, 0x1, P0 ;  /* 0x000000030f0f7211 */ /* 0x000fe400000f0eff */
[----:B------:R-:W-:Y:S01]  /*0240*/  LEA R16, P0, R17, R4, 0x1 ;  /* 0x0000000411107211 */ /* 0x000fe200078008ff */
[----:B------:R4:W5:Y:S01]  /*0250*/  LDG.E.U16 R6, [R10.64] ;  /* 0x000000040a067981 */ /* 0x000962000c1e1500 */
[----:B------:R-:W-:-:S02]  /*0260*/  LEA R23, R0, R21, 0x3 ;  /* 0x0000001500177211 */ /* 0x000fc400078e18ff */
[-C--:B------:R-:W-:Y:S01]  /*0270*/  LEA.HI.X.SX32 R17, R17, R3.reuse, 0x1, P0 ;  /* 0x0000000311117211 */ /* 0x080fe200000f0eff */
[----:B0-----:R0:W2:Y:S01]  /*0280*/  LDG.E.U16 R8, [R14.64] ;  /* 0x000000040e087981 */ /* 0x0010a2000c1e1500 */
[-C--:B------:R-:W-:Y:S01]  /*0290*/  LEA R18, P0, R19, R4.reuse, 0x1 ;  /* 0x0000000413127211 */ /* 0x080fe200078008ff */
[C---:B-1----:R-:W-:Y:S01]  /*02a0*/  IMAD R13, R0.reuse, 0x8, R23 ;  /* 0x00000008000d7824 */ /* 0x042fe200078e0217 */
[-C--:B------:R-:W-:Y:S01]  /*02b0*/  LEA R20, P1, R21, R4.reuse, 0x1 ;  /* 0x0000000415147211 */ /* 0x080fe200078208ff */
[----:B------:R1:W2:Y:S01]  /*02c0*/  LDG.E.U16 R9, [R16.64] ;  /* 0x0000000410097981 */ /* 0x0002a2000c1e1500 */
[----:B------:R-:W-:Y:S02]  /*02d0*/  LEA.HI.X.SX32 R19, R19, R3, 0x1, P0 ;  /* 0x0000000313137211 */ /* 0x000fe400000f0eff */
[----:B----4-:R-:W-:Y:S01]  /*02e0*/  LEA R10, P0, R23, R4, 0x1 ;  /* 0x00000004170a7211 */ /* 0x010fe200078008ff */
[----:B0-----:R-:W-:-:S03]  /*02f0*/  IMAD R15, R0, 0x8, R13 ;  /* 0x00000008000f7824 */ /* 0x001fc600078e020d */
[----:B------:R-:W-:Y:S01]  /*0300*/  LEA.HI.X.SX32 R11, R23, R3, 0x1, P0 ;  /* 0x00000003170b7211 */ /* 0x000fe200000f0eff */
[----:B------:R0:W4:Y:S01]  /*0310*/  LDG.E.U16 R22, [R18.64] ;  /* 0x0000000412167981 */ /* 0x000122000c1e1500 */
[-C--:B------:R-:W-:Y:S02]  /*0320*/  LEA R12, P0, R13, R4.reuse, 0x1 ;  /* 0x000000040d0c7211 */ /* 0x080fe400078008ff */
[C---:B------:R-:W-:Y:S01]  /*0330*/  LEA R23, R0.reuse, R15, 0x3 ;  /* 0x0000000f00177211 */ /* 0x040fe200078e18ff */
[----:B------:R0:W2:Y:S01]  /*0340*/  LDG.E.U16 R26, [R10.64] ;  /* 0x000000040a1a7981 */ /* 0x0000a2000c1e1500 */
[-C--:B------:R-:W-:Y:S02]  /*0350*/  LEA.HI.X.SX32 R21, R21, R3.reuse, 0x1, P1 ;  /* 0x0000000315157211 */ /* 0x080fe400008f0eff */
[----:B------:R-:W-:Y:S01]  /*0360*/  LEA.HI.X.SX32 R13, R13, R3, 0x1, P0 ;  /* 0x000000030d0d7211 */ /* 0x000fe200000f0eff */
[----:B------:R-:W-:Y:S01]  /*0370*/  IMAD R25, R0, 0x8, R23 ;  /* 0x0000000800197824 */ /* 0x000fe200078e0217 */
[-C--:B------:R-:W-:Y:S01]  /*0380*/  LEA R14, P0, R15, R4.reuse, 0x1 ;  /* 0x000000040f0e7211 */ /* 0x080fe200078008ff */
[----:B------:R0:W2:Y:S01]  /*0390*/  LDG.E.U16 R24, [R20.64] ;  /* 0x0000000414187981 */ /* 0x0000a2000c1e1500 */
[----:B-1----:R-:W-:-:S02]  /*03a0*/  LEA R16, P1, R23, R4, 0x1 ;  /* 0x0000000417107211 */ /* 0x002fc400078208ff */
[-C--:B------:R-:W-:Y:S01]  /*03b0*/  LEA.HI.X.SX32 R15, R15, R3.reuse, 0x1, P0 ;  /* 0x000000030f0f7211 */ /* 0x080fe200000f0eff */
[----:B------:R1:W2:Y:S01]  /*03c0*/  LDG.E.U16 R27, [R12.64] ;  /* 0x000000040c1b7981 */ /* 0x0002a2000c1e1500 */
[-C--:B0-----:R-:W-:Y:S01]  /*03d0*/  LEA R18, P0, R25, R4.reuse, 0x1 ;  /* 0x0000000419127211 */ /* 0x081fe200078008ff */
[C---:B------:R-:W-:Y:S01]  /*03e0*/  IMAD R21, R0.reuse, 0x8, R25 ;  /* 0x0000000800157824 */ /* 0x040fe200078e0219 */
[-C--:B------:R-:W-:Y:S01]  /*03f0*/  LEA.HI.X.SX32 R17, R23, R3.reuse, 0x1, P1 ;  /* 0x0000000317117211 */ /* 0x080fe200008f0eff */
[----:B------:R0:W2:Y:S01]  /*0400*/  LDG.E.U16 R28, [R14.64] ;  /* 0x000000040e1c7981 */ /* 0x0000a2000c1e1500 */
[----:B------:R-:W-:Y:S02]  /*0410*/  LEA.HI.X.SX32 R19, R25, R3, 0x1, P0 ;  /* 0x0000000319137211 */ /* 0x000fe400000f0eff */
[----:B------:R-:W-:Y:S01]  /*0420*/  LEA R10, P0, R21, R4, 0x1 ;  /* 0x00000004150a7211 */ /* 0x000fe200078008ff */
[----:B------:R0:W2:Y:S01]  /*0430*/  LDG.E.U16 R29, [R16.64] ;  /* 0x00000004101d7981 */ /* 0x0000a2000c1e1500 */
[----:B------:R-:W-:-:S02]  /*0440*/  LEA R23, R0, R21, 0x3 ;  /* 0x0000001500177211 */ /* 0x000fc400078e18ff */
[-C--:B------:R-:W-:Y:S01]  /*0450*/  LEA.HI.X.SX32 R11, R21, R3.reuse, 0x1, P0 ;  /* 0x00000003150b7211 */ /* 0x080fe200000f0eff */
[----:B------:R0:W2:Y:S02]  /*0460*/  LDG.E.U16 R30, [R18.64] ;  /* 0x00000004121e7981 */ /* 0x0000a4000c1e1500 */
[C---:B------:R-:W-:Y:S01]  /*0470*/  IMAD R21, R0.reuse, 0x8, R23 ;  /* 0x0000000800157824 */ /* 0x040fe200078e0217 */
[C---:B-1----:R-:W-:Y:S01]  /*0480*/  LEA R12, P0, R23.reuse, R4, 0x1 ;  /* 0x00000004170c7211 */ /* 0x042fe200078008ff */
[----:B------:R1:W2:Y:S02]  /*0490*/  LDG.E.U16 R31, [R10.64] ;  /* 0x000000040a1f7981 */ /* 0x0002a4000c1e1500 */
[----:B------:R-:W-:Y:S01]  /*04a0*/  IMAD R25, R0, 0x8, R21 ;  /* 0x0000000800197824 */ /* 0x000fe200078e0215 */
[----:B------:R-:W-:-:S04]  /*04b0*/  LEA.HI.X.SX32 R13, R23, R3, 0x1, P0 ;  /* 0x00000003170d7211 */ /* 0x000fc800000f0eff */
[----:B0-----:R-:W-:Y:S01]  /*04c0*/  LEA R17, R0, R25, 0x3 ;  /* 0x0000001900117211 */ /* 0x001fe200078e18ff */
[----:B------:R0:W2:Y:S01]  /*04d0*/  LDG.E.U16 R32, [R12.64] ;  /* 0x000000040c207981 */ /* 0x0000a2000c1e1500 */
[----:B------:R-:W-:-:S03]  /*04e0*/  LEA R14, P0, R25, R4, 0x1 ;  /* 0x00000004190e7211 */ /* 0x000fc600078008ff */
[C---:B------:R-:W-:Y:S01]  /*04f0*/  IMAD R19, R0.reuse, 0x8, R17 ;  /* 0x0000000800137824 */ /* 0x040fe200078e0211 */
[-C--:B------:R-:W-:Y:S02]  /*0500*/  LEA.HI.X.SX32 R15, R25, R3.reuse, 0x1, P0 ;  /* 0x00000003190f7211 */ /* 0x080fe400000f0eff */
[-C--:B------:R-:W-:Y:S01]  /*0510*/  LEA R20, P1, R21, R4.reuse, 0x1 ;  /* 0x0000000415147211 */ /* 0x080fe200078208ff */
[C---:B------:R-:W-:Y:S01]  /*0520*/  IMAD R23, R0.reuse, 0x8, R19 ;  /* 0x0000000800177824 */ /* 0x040fe200078e0213 */
[-C--:B------:R-:W-:Y:S01]  /*0530*/  LEA R16, P0, R17, R4.reuse, 0x1 ;  /* 0x0000000411107211 */ /* 0x080fe200078008ff */
[----:B------:R0:W2:Y:S01]  /*0540*/  LDG.E.U16 R34, [R14.64] ;  /* 0x000000040e227981 */ /* 0x0000a2000c1e1500 */
[-C--:B------:R-:W-:Y:S02]  /*0550*/  LEA.HI.X.SX32 R21, R21, R3.reuse, 0x1, P1 ;  /* 0x0000000315157211 */ /* 0x080fe400008f0eff */
[----:B------:R-:W-:Y:S02]  /*0560*/  LEA.HI.X.SX32 R17, R17, R3, 0x1, P0 ;  /* 0x0000000311117211 */ /* 0x000fe400000f0eff */
[----:B-1----:R-:W-:Y:S01]  /*0570*/  LEA R10, P0, R19, R4, 0x1 ;  /* 0x00000004130a7211 */ /* 0x002fe200078008ff */
[----:B------:R1:W2:Y:S01]  /*0580*/  LDG.E.U16 R33, [R20.64] ;  /* 0x0000000414217981 */ /* 0x0002a2000c1e1500 */
[----:B------:R-:W-:-:S02]  /*0590*/  LEA R25, R0, R23, 0x3 ;  /* 0x0000001700197211 */ /* 0x000fc400078e18ff */
[-C--:B------:R-:W-:Y:S01]  /*05a0*/  LEA.HI.X.SX32 R11, R19, R3.reuse, 0x1, P0 ;  /* 0x00000003130b7211 */ /* 0x080fe200000f0eff */
[----:B------:R1:W2:Y:S01]  /*05b0*/  LDG.E.U16 R35, [R16.64] ;  /* 0x0000000410237981 */ /* 0x0002a2000c1e1500 */
[-C--:B------:R-:W-:Y:S02]  /*05c0*/  LEA R18, P1, R23, R4.reuse, 0x1 ;  /* 0x0000000417127211 */ /* 0x080fe400078208ff */
[-C--:B0-----:R-:W-:Y:S01]  /*05d0*/  LEA R12, P0, R25, R4.reuse, 0x1 ;  /* 0x00000004190c7211 */ /* 0x081fe200078008ff */
[----:B------:R0:W2:Y:S01]  /*05e0*/  LDG.E.U16 R36, [R10.64] ;  /* 0x000000040a247981 */ /* 0x0000a2000c1e1500 */
[C---:B-1----:R-:W-:Y:S01]  /*05f0*/  IMAD R21, R0.reuse, 0x8, R25 ;  /* 0x0000000800157824 */ /* 0x042fe200078e0219 */
[-C--:B------:R-:W-:Y:S02]  /*0600*/  LEA.HI.X.SX32 R19, R23, R3.reuse, 0x1, P1 ;  /* 0x0000000317137211 */ /* 0x080fe400008f0eff */
[-C--:B------:R-:W-:Y:S01]  /*0610*/  LEA.HI.X.SX32 R13, R25, R3.reuse, 0x1, P0 ;  /* 0x00000003190d7211 */ /* 0x080fe200000f0eff */
[C---:B------:R-:W-:Y:S01]  /*0620*/  IMAD R23, R0.reuse, 0x8, R21 ;  /* 0x0000000800177824 */ /* 0x040fe200078e0215 */
[C---:B------:R-:W-:Y:S01]  /*0630*/  LEA R14, P0, R21.reuse, R4, 0x1 ;  /* 0x00000004150e7211 */ /* 0x040fe200078008ff */
[----:B------:R1:W2:Y:S03]  /*0640*/  LDG.E.U16 R37, [R18.64] ;  /* 0x0000000412257981 */ /* 0x0002a6000c1e1500 */
[----:B------:R-:W-:Y:S01]  /*0650*/  LEA.HI.X.SX32 R15, R21, R3, 0x1, P0 ;  /* 0x00000003150f7211 */ /* 0x000fe200000f0eff */
[----:B------:R0:W2:Y:S01]  /*0660*/  LDG.E.U16 R38, [R12.64] ;  /* 0x000000040c267981 */ /* 0x0000a2000c1e1500 */
[----:B------:R-:W-:-:S02]  /*0670*/  LEA R21, R0, R23, 0x3 ;  /* 0x0000001700157211 */ /* 0x000fc400078e18ff */
[C---:B------:R-:W-:Y:S01]  /*0680*/  LEA R16, P0, R23.reuse, R4, 0x1 ;  /* 0x0000000417107211 */ /* 0x040fe200078008ff */
[----:B------:R0:W2:Y:S02]  /*0690*/  LDG.E.U16 R39, [R14.64] ;  /* 0x000000040e277981 */ /* 0x0000a4000c1e1500 */
[----:B------:R-:W-:Y:S01]  /*06a0*/  IMAD R25, R0, 0x8, R21 ;  /* 0x0000000800197824 */ /* 0x000fe200078e0215 */
[----:B------:R-:W-:-:S03]  /*06b0*/  LEA.HI.X.SX32 R17, R23, R3, 0x1, P0 ;  /* 0x0000000317117211 */ /* 0x000fc600000f0eff */
[C---:B-1----:R-:W-:Y:S01]  /*06c0*/  IMAD R19, R0.reuse, 0x8, R25 ;  /* 0x0000000800137824 */ /* 0x042fe200078e0219 */
[CC--:B0-----:R-:W-:Y:S01]  /*06d0*/  LEA R10, P0, R25.reuse, R4.reuse, 0x1 ;  /* 0x00000004190a7211 */ /* 0x0c1fe200078008ff */
[----:B------:R0:W3:Y:S03]  /*06e0*/  LDG.E.U16 R40, [R16.64] ;  /* 0x0000000410287981 */ /* 0x0000e6000c1e1500 */
[----:B------:R-:W-:Y:S02]  /*06f0*/  LEA.HI.X.SX32 R11, R25, R3, 0x1, P0 ;  /* 0x00000003190b7211 */ /* 0x000fe400000f0eff */
[C---:B------:R-:W-:Y:S02]  /*0700*/  LEA R12, P0, R19.reuse, R4, 0x1 ;  /* 0x00000004130c7211 */ /* 0x040fe400078008ff */
[----:B------:R-:W-:Y:S01]  /*0710*/  LEA R23, R0, R19, 0x3 ;  /* 0x0000001300177211 */ /* 0x000fe200078e18ff */
[----:B------:R1:W4:Y:S01]  /*0720*/  LDG.E.U16 R42, [R10.64] ;  /* 0x000000040a2a7981 */ /* 0x000322000c1e1500 */
[----:B------:R-:W-:-:S02]  /*0730*/  LEA.HI.X.SX32 R13, R19, R3, 0x1, P0 ;  /* 0x00000003130d7211 */ /* 0x000fc400000f0eff */
[-C--:B------:R-:W-:Y:S01]  /*0740*/  LEA R20, P1, R21, R4.reuse, 0x1 ;  /* 0x0000000415147211 */ /* 0x080fe200078208ff */
[C---:B------:R-:W-:Y:S01]  /*0750*/  IMAD R19, R0.reuse, 0x8, R23 ;  /* 0x0000000800137824 */ /* 0x040fe200078e0217 */
[----:B------:R-:W-:Y:S01]  /*0760*/  LEA R14, P0, R23, R4, 0x1 ;  /* 0x00000004170e7211 */ /* 0x000fe200078008ff */
[----:B------:R1:W4:Y:S01]  /*0770*/  LDG.E.U16 R43, [R12.64] ;  /* 0x000000040c2b7981 */ /* 0x000322000c1e1500 */
[-C--:B------:R-:W-:Y:S01]  /*0780*/  LEA.HI.X.SX32 R21, R21, R3.reuse, 0x1, P1 ;  /* 0x0000000315157211 */ /* 0x080fe200008f0eff */
[----:B------:R-:W-:Y:S01]  /*0790*/  IMAD R25, R0, 0x8, R19 ;  /* 0x0000000800197824 */ /* 0x000fe200078e0213 */
[----:B------:R-:W-:-:S03]  /*07a0*/  LEA.HI.X.SX32 R15, R23, R3, 0x1, P0 ;  /* 0x00000003170f7211 */ /* 0x000fc600000f0eff */
[----:B------:R1:W4:Y:S01]  /*07b0*/  LDG.E.U16 R41, [R20.64] ;  /* 0x0000000414297981 */ /* 0x000322000c1e1500 */
[-C--:B0-----:R-:W-:Y:S02]  /*07c0*/  LEA R16, P0, R25, R4.reuse, 0x1 ;  /* 0x0000000419107211 */ /* 0x081fe400078008ff */
[----:B------:R-:W-:Y:S01]  /*07d0*/  LEA R18, P1, R19, R4, 0x1 ;  /* 0x0000000413127211 */ /* 0x000fe200078208ff */
[----:B------:R0:W4:Y:S01]  /*07e0*/  LDG.E.U16 R44, [R14.64] ;  /* 0x000000040e2c7981 */ /* 0x000122000c1e1500 */
[----:B------:R-:W-:Y:S02]  /*07f0*/  LEA.HI.X.SX32 R17, R25, R3, 0x1, P0 ;  /* 0x0000000319117211 */ /* 0x000fe400000f0eff */
[----:B-1----:R-:W-:-:S03]  /*0800*/  LEA R21, R0, R25, 0x3 ;  /* 0x0000001900157211 */ /* 0x002fc600078e18ff */
[----:B------:R1:W4:Y:S01]  /*0810*/  LDG.E.U16 R46, [R16.64] ;  /* 0x00000004102e7981 */ /* 0x000322000c1e1500 */
[----:B------:R-:W-:Y:S01]  /*0820*/  LEA R10, P0, R21, R4, 0x1 ;  /* 0x00000004150a7211 */ /* 0x000fe200078008ff */
[----:B------:R-:W-:-:S03]  /*0830*/  IMAD R23, R0, 0x8, R21 ;  /* 0x0000000800177824 */ /* 0x000fc600078e0215 */
[-C--:B------:R-:W-:Y:S01]  /*0840*/  LEA.HI.X.SX32 R11, R21, R3.reuse, 0x1, P0 ;  /* 0x00000003150b7211 */ /* 0x080fe200000f0eff */
[C---:B------:R-:W-:Y:S01]  /*0850*/  IMAD R21, R0.reuse, 0x8, R23 ;  /* 0x0000000800157824 */ /* 0x040fe200078e0217 */
[----:B------:R-:W-:Y:S02]  /*0860*/  LEA.HI.X.SX32 R19, R19, R3, 0x1, P1 ;  /* 0x0000000313137211 */ /* 0x000fe400008f0eff */
[CC--:B------:R-:W-:Y:S01]  /*0870*/  LEA R12, P0, R23.reuse, R4.reuse, 0x1 ;  /* 0x00000004170c7211 */ /* 0x0c0fe200078008ff */
[----:B------:R1:W4:Y:S01]  /*0880*/  LDG.E.U16 R47, [R10.64] ;  /* 0x000000040a2f7981 */ /* 0x000322000c1e1500 */
[----:B------:R-:W-:Y:S02]  /*0890*/  LEA R25, R0, R21, 0x3 ;  /* 0x0000001500197211 */ /* 0x000fe400078e18ff */
[----:B------:R-:W-:Y:S01]  /*08a0*/  LEA.HI.X.SX32 R13, R23, R3, 0x1, P0 ;  /* 0x00000003170d7211 */ /* 0x000fe200000f0eff */
[----:B------:R1:W4:Y:S01]  /*08b0*/  LDG.E.U16 R45, [R18.64] ;  /* 0x00000004122d7981 */ /* 0x000322000c1e1500 */
[----:B0-----:R-:W-:-:S02]  /*08c0*/  LEA R14, P0, R25, R4, 0x1 ;  /* 0x00000004190e7211 */ /* 0x001fc400078008ff */
[----:B------:R-:W-:Y:S01]  /*08d0*/  LEA R20, P1, R21, R4, 0x1 ;  /* 0x0000000415147211 */ /* 0x000fe200078208ff */
[----:B------:R0:W4:Y:S01]  /*08e0*/  LDG.E.U16 R48, [R12.64] ;  /* 0x000000040c307981 */ /* 0x000122000c1e1500 */
[-C--:B------:R-:W-:Y:S01]  /*08f0*/  LEA.HI.X.SX32 R15, R25, R3.reuse, 0x1, P0 ;  /* 0x00000003190f7211 */ /* 0x080fe200000f0eff */
[----:B-1----:R-:W-:Y:S01]  /*0900*/  IMAD R19, R0, 0x8, R25 ;  /* 0x0000000800137824 */ /* 0x002fe200078e0219 */
[----:B------:R-:W-:-:S03]  /*0910*/  LEA.HI.X.SX32 R21, R21, R3, 0x1, P1 ;  /* 0x0000000315157211 */ /* 0x000fc600008f0eff */
[----:B------:R1:W4:Y:S01]  /*0920*/  LDG.E.U16 R50, [R14.64] ;  /* 0x000000040e327981 */ /* 0x000322000c1e1500 */
[C---:B------:R-:W-:Y:S01]  /*0930*/  IMAD R23, R0.reuse, 0x8, R19 ;  /* 0x0000000800177824 */ /* 0x040fe200078e0213 */
[CC--:B------:R-:W-:Y:S02]  /*0940*/  LEA R16, P0, R19.reuse, R4.reuse, 0x1 ;  /* 0x0000000413107211 */ /* 0x0c0fe400078008ff */
[----:B------:R0:W4:Y:S02]  /*0950*/  LDG.E.U16 R49, [R20.64] ;  /* 0x0000000414317981 */ /* 0x000124000c1e1500 */
[----:B------:R-:W-:Y:S02]  /*0960*/  LEA.HI.X.SX32 R17, R19, R3, 0x1, P0 ;  /* 0x0000000313117211 */ /* 0x000fe400000f0eff */
[C---:B------:R-:W-:Y:S02]  /*0970*/  LEA R19, R0.reuse, R23, 0x3 ;  /* 0x0000001700137211 */ /* 0x040fe400078e18ff */
[C---:B------:R-:W-:Y:S01]  /*0980*/  LEA R10, P0, R23.reuse, R4, 0x1 ;  /* 0x00000004170a7211 */ /* 0x040fe200078008ff */
[----:B------:R1:W4:Y:S02]  /*0990*/  LDG.E.U16 R51, [R16.64] ;  /* 0x0000000410337981 */ /* 0x000324000c1e1500 */
[----:B------:R-:W-:Y:S01]  /*09a0*/  IMAD R25, R0, 0x8, R19 ;  /* 0x0000000800197824 */ /* 0x000fe200078e0213 */
[----:B------:R-:W-:-:S03]  /*09b0*/  LEA.HI.X.SX32 R11, R23, R3, 0x1, P0 ;  /* 0x00000003170b7211 */ /* 0x000fc600000f0eff */
[C---:B0-----:R-:W-:Y:S01]  /*09c0*/  IMAD R21, R0.reuse, 0x8, R25 ;  /* 0x0000000800157824 */ /* 0x041fe200078e0219 */
[CC--:B------:R-:W-:Y:S01]  /*09d0*/  LEA R12, P0, R25.reuse, R4.reuse, 0x1 ;  /* 0x00000004190c7211 */ /* 0x0c0fe200078008ff */
[----:B------:R0:W4:Y:S03]  /*09e0*/  LDG.E.U16 R52, [R10.64] ;  /* 0x000000040a347981 */ /* 0x000126000c1e1500 */
[----:B------:R-:W-:Y:S02]  /*09f0*/  LEA.HI.X.SX32 R13, R25, R3, 0x1, P0 ;  /* 0x00000003190d7211 */ /* 0x000fe400000f0eff */
[C---:B-1----:R-:W-:Y:S02]  /*0a00*/  LEA R14, P0, R21.reuse, R4, 0x1 ;  /* 0x00000004150e7211 */ /* 0x042fe400078008ff */
        /* <DEDUP_REMOVED lines=34> */
[----:B------:R-:W-:-:S03]  /*0c30*/  LEA R10, P0, R21, R4, 0x1 ;  /* 0x00000004150a7211 */ /* 0x000fc600078008ff */
[----:B------:R0:W4:Y:S01]  /*0c40*/  LDG.E.U16 R61, [R18.64] ;  /* 0x00000004123d7981 */ /* 0x000122000c1e1500 */
[----:B------:R-:W-:Y:S02]  /*0c50*/  LEA R23, R0, R21, 0x3 ;  /* 0x0000001500177211 */ /* 0x000fe400078e18ff */
[----:B------:R-:W-:-:S03]  /*0c60*/  LEA.HI.X.SX32 R11, R21, R3, 0x1, P0 ;  /* 0x00000003150b7211 */ /* 0x000fc600000f0eff */
[C---:B------:R-:W-:Y:S01]  /*0c70*/  IMAD R21, R0.reuse, 0x8, R23 ;  /* 0x0000000800157824 */ /* 0x040fe200078e0217 */
[CC--:B------:R-:W-:Y:S01]  /*0c80*/  LEA R12, P0, R23.reuse, R4.reuse, 0x1 ;  /* 0x00000004170c7211 */ /* 0x0c0fe200078008ff */
[----:B------:R1:W4:Y:S03]  /*0c90*/  LDG.E.U16 R63, [R10.64] ;  /* 0x000000040a3f7981 */ /* 0x000326000c1e1500 */
[C---:B------:R-:W-:Y:S02]  /*0ca0*/  LEA R25, R0.reuse, R21, 0x3 ;  /* 0x0000001500197211 */ /* 0x040fe400078e18ff */
[-C--:B------:R-:W-:Y:S02]  /*0cb0*/  LEA.HI.X.SX32 R13, R23, R3.reuse, 0x1, P0 ;  /* 0x00000003170d7211 */ /* 0x080fe400000f0eff */
[-C--:B0-----:R-:W-:Y:S01]  /*0cc0*/  LEA R14, P0, R25, R4.reuse, 0x1 ;  /* 0x00000004190e7211 */ /* 0x081fe200078008ff */
[----:B------:R-:W-:Y:S01]  /*0cd0*/  IMAD R19, R0, 0x8, R25 ;  /* 0x0000000800137824 */ /* 0x000fe200078e0219 */
[----:B------:R-:W-:Y:S01]  /*0ce0*/  LEA R20, P1, R21, R4, 0x1 ;  /* 0x0000000415147211 */ /* 0x000fe200078208ff */
[----:B------:R0:W4:Y:S01]  /*0cf0*/  LDG.E.U16 R64, [R12.64] ;  /* 0x000000040c407981 */ /* 0x000122000c1e1500 */
[----:B------:R-:W-:-:S02]  /*0d00*/  LEA.HI.X.SX32 R15, R25, R3, 0x1, P0 ;  /* 0x00000003190f7211 */ /* 0x000fc400000f0eff */
[C---:B-1----:R-:W-:Y:S02]  /*0d10*/  LEA R16, P0, R19.reuse, R4, 0x1 ;  /* 0x0000000413107211 */ /* 0x042fe400078008ff */
[----:B------:R-:W-:Y:S01]  /*0d20*/  LEA R23, R0, R19, 0x3 ;  /* 0x0000001300177211 */ /* 0x000fe200078e18ff */
[----:B------:R1:W4:Y:S01]  /*0d30*/  LDG.E.U16 R66, [R14.64] ;  /* 0x000000040e427981 */ /* 0x000322000c1e1500 */
[----:B------:R-:W-:-:S03]  /*0d40*/  LEA.HI.X.SX32 R17, R19, R3, 0x1, P0 ;  /* 0x0000000313117211 */ /* 0x000fc600000f0eff */
[C---:B------:R-:W-:Y:S01]  /*0d50*/  IMAD R19, R0.reuse, 0x8, R23 ;  /* 0x0000000800137824 */ /* 0x040fe200078e0217 */
[----:B------:R-:W-:Y:S01]  /*0d60*/  LEA.HI.X.SX32 R21, R21, R3, 0x1, P1 ;  /* 0x0000000315157211 */ /* 0x000fe200008f0eff */
[----:B------:R1:W4:Y:S01]  /*0d70*/  LDG.E.U16 R67, [R16.64] ;  /* 0x0000000410437981 */ /* 0x000322000c1e1500 */
[CC--:B------:R-:W-:Y:S02]  /*0d80*/  LEA R10, P0, R23.reuse, R4.reuse, 0x1 ;  /* 0x00000004170a7211 */ /* 0x0c0fe400078008ff */
[C---:B------:R-:W-:Y:S01]  /*0d90*/  LEA R25, R0.reuse, R19, 0x3 ;  /* 0x0000001300197211 */ /* 0x040fe200078e18ff */
[----:B------:R1:W4:Y:S01]  /*0da0*/  LDG.E.U16 R65, [R20.64] ;  /* 0x0000000414417981 */ /* 0x000322000c1e1500 */
[-C--:B------:R-:W-:Y:S02]  /*0db0*/  LEA.HI.X.SX32 R11, R23, R3.reuse, 0x1, P0 ;  /* 0x00000003170b7211 */ /* 0x080fe400000f0eff */
[-C--:B0-----:R-:W-:Y:S02]  /*0dc0*/  LEA R12, P0, R25, R4.reuse, 0x1 ;  /* 0x00000004190c7211 */ /* 0x081fe400078008ff */
[----:B------:R-:W-:Y:S01]  /*0dd0*/  LEA R18, P1, R19, R4, 0x1 ;  /* 0x0000000413127211 */ /* 0x000fe200078208ff */
[----:B------:R0:W4:Y:S01]  /*0de0*/  LDG.E.U16 R68, [R10.64] ;  /* 0x000000040a447981 */ /* 0x000122000c1e1500 */
[----:B-1----:R-:W-:Y:S01]  /*0df0*/  IMAD R21, R0, 0x8, R25 ;  /* 0x0000000800157824 */ /* 0x002fe200078e0219 */
[----:B------:R-:W-:-:S04]  /*0e00*/  LEA.HI.X.SX32 R13, R25, R3, 0x1, P0 ;  /* 0x00000003190d7211 */ /* 0x000fc800000f0eff */
[C---:B------:R-:W-:Y:S01]  /*0e10*/  LEA R14, P0, R21.reuse, R4, 0x1 ;  /* 0x00000004150e7211 */ /* 0x040fe200078008ff */
[----:B------:R1:W4:Y:S01]  /*0e20*/  LDG.E.U16 R70, [R12.64] ;  /* 0x000000040c467981 */ /* 0x000322000c1e1500 */
[----:B------:R-:W-:Y:S02]  /*0e30*/  LEA R23, R0, R21, 0x3 ;  /* 0x0000001500177211 */ /* 0x000fe400078e18ff */
        /* <DEDUP_REMOVED lines=19> */
[----:B------:R0:W4:Y:S03]  /*0f70*/  LDG.E.U16 R75, [R12.64] ;  /* 0x000000040c4b7981 */ /* 0x000126000c1e1500 */
[----:B------:R-:W-:Y:S01]  /*0f80*/  LEA R25, R0, R19, 0x3 ;  /* 0x0000001300197211 */ /* 0x000fe200078e18ff */
[----:B------:R0:W4:Y:S01]  /*0f90*/  LDG.E.U16 R73, [R20.64] ;  /* 0x0000000414497981 */ /* 0x000122000c1e1500 */
[----:B------:R-:W-:-:S04]  /*0fa0*/  LEA R14, P0, R23, R4, 0x1 ;  /* 0x00000004170e7211 */ /* 0x000fc800078008ff */
[----:B------:R-:W-:Y:S01]  /*0fb0*/  LEA.HI.X.SX32 R15, R23, R3, 0x1, P0 ;  /* 0x00000003170f7211 */ /* 0x000fe200000f0eff */
[----:B0-----:R-:W-:Y:S01]  /*0fc0*/  IMAD R21, R0, 0x8, R25 ;  /* 0x0000000800157824 */ /* 0x001fe200078e0219 */
[----:B------:R-:W-:-:S03]  /*0fd0*/  LEA R16, P0, R25, R4, 0x1 ;  /* 0x0000000419107211 */ /* 0x000fc600078008ff */
[----:B------:R0:W4:Y:S01]  /*0fe0*/  LDG.E.U16 R76, [R14.64] ;  /* 0x000000040e4c7981 */ /* 0x000122000c1e1500 */
[C---:B------:R-:W-:Y:S02]  /*0ff0*/  LEA R23, R0.reuse, R21, 0x3 ;  /* 0x0000001500177211 */ /* 0x040fe400078e18ff */
[-C--:B------:R-:W-:Y:S02]  /*1000*/  LEA.HI.X.SX32 R17, R25, R3.reuse, 0x1, P0 ;  /* 0x0000000319117211 */ /* 0x080fe400000f0eff */
[-C--:B-1----:R-:W-:Y:S01]  /*1010*/  LEA R10, P0, R21, R4.reuse, 0x1 ;  /* 0x00000004150a7211 */ /* 0x082fe200078008ff */
[----:B------:R-:W-:Y:S01]  /*1020*/  IMAD R25, R0, 0x8, R23 ;  /* 0x0000000800197824 */ /* 0x000fe200078e0217 */
[-C--:B------:R-:W-:Y:S01]  /*1030*/  LEA R18, P1, R19, R4.reuse, 0x1 ;  /* 0x0000000413127211 */ /* 0x080fe200078208ff */
[----:B------:R1:W4:Y:S01]  /*1040*/  LDG.E.U16 R16, [R16.64] ;  /* 0x0000000410107981 */ /* 0x000322000c1e1500 */
[----:B------:R-:W-:Y:S02]  /*1050*/  LEA.HI.X.SX32 R11, R21, R3, 0x1, P0 ;  /* 0x00000003150b7211 */ /* 0x000fe400000f0eff */
[----:B------:R-:W-:-:S02]  /*1060*/  LEA R12, P0, R23, R4, 0x1 ;  /* 0x00000004170c7211 */ /* 0x000fc400078008ff */
[----:B------:R-:W-:Y:S01]  /*1070*/  LEA R0, R0, R25, 0x3 ;  /* 0x0000001900007211 */ /* 0x000fe200078e18ff */
[----:B------:R-:W4:Y:S01]  /*1080*/  LDG.E.U16 R10, [R10.64] ;  /* 0x000000040a0a7981 */ /* 0x000f22000c1e1500 */
[-C--:B------:R-:W-:Y:S02]  /*1090*/  LEA.HI.X.SX32 R19, R19, R3.reuse, 0x1, P1 ;  /* 0x0000000313137211 */ /* 0x080fe400008f0eff */
[-C--:B------:R-:W-:Y:S02]  /*10a0*/  LEA.HI.X.SX32 R13, R23, R3.reuse, 0x1, P0 ;  /* 0x00000003170d7211 */ /* 0x080fe400000f0eff */
[CC--:B------:R-:W-:Y:S01]  /*10b0*/  LEA R20, P1, R25.reuse, R4.reuse, 0x1 ;  /* 0x0000000419147211 */ /* 0x0c0fe200078208ff */
[----:B------:R-:W4:Y:S01]  /*10c0*/  LDG.E.U16 R18, [R18.64] ;  /* 0x0000000412127981 */ /* 0x000f22000c1e1500 */
[C---:B0-----:R-:W-:Y:S02]  /*10d0*/  LEA R14, P0, R0.reuse, R4, 0x1 ;  /* 0x00000004000e7211 */ /* 0x041fe400078008ff */
[-C--:B------:R-:W-:Y:S01]  /*10e0*/  LEA.HI.X.SX32 R21, R25, R3.reuse, 0x1, P1 ;  /* 0x0000000319157211 */ /* 0x080fe200008f0eff */
[----:B------:R-:W4:Y:S01]  /*10f0*/  LDG.E.U16 R12, [R12.64] ;  /* 0x000000040c0c7981 */ /* 0x000f22000c1e1500 */
[----:B------:R-:W-:-:S03]  /*1100*/  LEA.HI.X.SX32 R15, R0, R3, 0x1, P0 ;  /* 0x00000003000f7211 */ /* 0x000fc600000f0eff */
[----:B------:R-:W4:Y:S04]  /*1110*/  LDG.E.U16 R20, [R20.64] ;  /* 0x0000000414147981 */ /* 0x000f28000c1e1500 */
[----:B------:R-:W4:Y:S01]  /*1120*/  LDG.E.U16 R14, [R14.64] ;  /* 0x000000040e0e7981 */ /* 0x000f22000c1e1500 */
[C---:B------:R-:W-:Y:S02]  /*1130*/  LOP3.LUT R188, R130.reuse, 0xff, RZ, 0xc0, !PT ;  /* 0x000000ff82bc7812 */ /* 0x040fe400078ec0ff */
[----:B------:R-:W-:-:S03]  /*1140*/  LOP3.LUT R77, R130, 0xc0, RZ, 0xc0, !PT ;  /* 0x000000c0824d7812 */ /* 0x000fc600078ec0ff */
[----:B------:R-:W-:Y:S01]  /*1150*/  IMAD.SHL.U32 R0, R188, 0x2, RZ ;  /* 0x00000002bc007824 */ /* 0x000fe200078e00ff */
[----:B------:R-:W-:-:S04]  /*1160*/  SHF.R.U32.HI R3, RZ, 0x2, R77 ;  /* 0x00000002ff037819 */ /* 0x000fc8000001164d */
[----:B------:R-:W-:Y:S02]  /*1170*/  LOP3.LUT R3, R0, R3, RZ, 0x3c, !PT ;  /* 0x0000000300037212 */ /* 0x000fe400078e3cff */
[----:B------:R-:W-:-:S03]  /*1180*/  MOV R4, c[0x0][0x1d0] ;  /* 0x0000740000047a02 */ /* 0x000fc60000000f00 */
[----:B--2---:R-:W-:Y:S04]  /*1190*/  STS.U16 [R3], R5 ;  /* 0x0000000503007388 */ /* 0x004fe80000000400 */
[----:B-----5:R-:W-:Y:S04]  /*11a0*/  STS.U16 [R3+0x200], R6 ;  /* 0x0002000603007388 */ /* 0x020fe80000000400 */
[----:B---3--:R-:W-:Y:S04]  /*11b0*/  STS.U16 [R3+0x400], R7 ;  /* 0x0004000703007388 */ /* 0x008fe80000000400 */
[----:B------:R-:W-:Y:S04]  /*11c0*/  STS.U16 [R3+0x600], R8 ;  /* 0x0006000803007388 */ /* 0x000fe80000000400 */
[----:B------:R-:W-:Y:S04]  /*11d0*/  STS.U16 [R3+0x800], R9 ;  /* 0x0008000903007388 */ /* 0x000fe80000000400 */
[----:B----4-:R-:W-:Y:S04]  /*11e0*/  STS.U16 [R3+0xa00], R22 ;  /* 0x000a001603007388 */ /* 0x010fe80000000400 */
[----:B------:R-:W-:Y:S04]  /*11f0*/  STS.U16 [R3+0xc00], R24 ;  /* 0x000c001803007388 */ /* 0x000fe80000000400 */
        /* <DEDUP_REMOVED lines=37> */
[----:B------:R-:W-:Y:S01]  /*1450*/  STS.U16 [R3+0x5800], R63 ;  /* 0x0058003f03007388 */ /* 0x000fe20000000400 */
[----:B------:R-:W-:Y:S01]  /*1460*/  ISETP.GE.AND P0, PT, R4, 0x1, PT ;  /* 0x000000010400780c */ /* 0x000fe20003f06270 */
[----:B------:R-:W-:Y:S01]  /*1470*/  IMAD.MOV.U32 R184, RZ, RZ, 0x3f800000 ;  /* 0x3f800000ffb87424 */ /* 0x000fe200078e00ff */
[----:B------:R-:W-:Y:S01]  /*1480*/  MOV R152, 0xff800000 ;  /* 0xff80000000987802 */ /* 0x000fe20000000f00 */
[----:B------:R-:W-:Y:S01]  /*1490*/  STS.U16 [R3+0x5a00], R64 ;  /* 0x005a004003007388 */ /* 0x000fe20000000400 */
[----:B------:R-:W-:Y:S01]  /*14a0*/  IMAD.MOV.U32 R153, RZ, RZ, -0x800000 ;  /* 0xff800000ff997424 */ /* 0x000fe200078e00ff */
[----:B------:R-:W-:Y:S01]  /*14b0*/  MOV R154, 0xff800000 ;  /* 0xff800000009a7802 */ /* 0x000fe20000000f00 */
[----:B------:R-:W-:Y:S01]  /*14c0*/  IMAD.MOV.U32 R155, RZ, RZ, -0x800000 ;  /* 0xff800000ff9b7424 */ /* 0x000fe200078e00ff */
[----:B------:R0:W-:Y:S01]  /*14d0*/  STS.U16 [R3+0x5c00], R65 ;  /* 0x005c004103007388 */ /* 0x0001e20000000400 */
[----:B------:R-:W-:Y:S01]  /*14e0*/  MOV R183, 0x3f800000 ;  /* 0x3f80000000b77802 */ /* 0x000fe20000000f00 */
[----:B------:R-:W-:Y:S01]  /*14f0*/  IMAD.MOV.U32 R182, RZ, RZ, 0x3f800000 ;  /* 0x3f800000ffb67424 */ /* 0x000fe200078e00ff */
[----:B-1----:R-:W-:Y:S01]  /*1500*/  MOV R17, 0x3f800000 ;  /* 0x3f80000000117802 */ /* 0x002fe20000000f00 */
[----:B------:R-:W-:Y:S01]  /*1510*/  STS.U16 [R3+0x5e00], R66 ;  /* 0x005e004203007388 */ /* 0x000fe20000000400 */
[----:B------:R-:W-:Y:S01]  /*1520*/  CS2R R116, SRZ ;  /* 0x0000000000747805 */ /* 0x000fe2000001ff00 */
[----:B------:R-:W-:Y:S01]  /*1530*/  CS2R R118, SRZ ;  /* 0x0000000000767805 */ /* 0x000fe2000001ff00 */
[----:B------:R-:W-:Y:S01]  /*1540*/  CS2R R124, SRZ ;  /* 0x00000000007c7805 */ /* 0x000fe2000001ff00 */
[----:B------:R1:W-:Y:S01]  /*1550*/  STS.U16 [R3+0x6000], R67 ;  /* 0x0060004303007388 */ /* 0x0003e20000000400 */
[----:B------:R-:W-:Y:S01]  /*1560*/  CS2R R126, SRZ ;  /* 0x00000000007e7805 */ /* 0x000fe2000001ff00 */
[----:B0-----:R-:W-:Y:S01]  /*1570*/  CS2R R64, SRZ ;  /* 0x0000000000407805 */ /* 0x001fe2000001ff00 */
[----:B------:R-:W-:Y:S01]  /*1580*/  CS2R R78, SRZ ;  /* 0x00000000004e7805 */ /* 0x000fe2000001ff00 */
[----:B------:R-:W-:Y:S01]  /*1590*/  STS.U16 [R3+0x6200], R68 ;  /* 0x0062004403007388 */ /* 0x000fe20000000400 */
[----:B------:R-:W-:Y:S01]  /*15a0*/  CS2R R80, SRZ ;  /* 0x0000000000507805 */ /* 0x000fe2000001ff00 */
[----:B------:R-:W-:Y:S01]  /*15b0*/  CS2R R82, SRZ ;  /* 0x0000000000527805 */ /* 0x000fe2000001ff00 */
[----:B------:R-:W-:Y:S01]  /*15c0*/  CS2R R120, SRZ ;  /* 0x0000000000787805 */ /* 0x000fe2000001ff00 */
[----:B------:R-:W-:Y:S01]  /*15d0*/  STS.U16 [R3+0x6600], R70 ;  /* 0x0066004603007388 */ /* 0x000fe20000000400 */
[----:B------:R-:W-:Y:S01]  /*15e0*/  CS2R R122, SRZ ;  /* 0x00000000007a7805 */ /* 0x000fe2000001ff00 */
[----:B-1----:R-:W-:Y:S01]  /*15f0*/  CS2R R66, SRZ ;  /* 0x0000000000427805 */ /* 0x002fe2000001ff00 */
[----:B------:R-:W-:Y:S01]  /*1600*/  CS2R R84, SRZ ;  /* 0x0000000000547805 */ /* 0x000fe2000001ff00 */
[----:B------:R-:W-:Y:S01]  /*1610*/  CS2R R86, SRZ ;  /* 0x0000000000567805 */ /* 0x000fe2000001ff00 */
[----:B------:R-:W-:Y:S01]  /*1620*/  CS2R R88, SRZ ;  /* 0x0000000000587805 */ /* 0x000fe2000001ff00 */
[----:B------:R0:W-:Y:S01]  /*1630*/  STS.U16 [R3+0x6800], R71 ;  /* 0x0068004703007388 */ /* 0x0001e20000000400 */
[----:B------:R-:W-:Y:S01]  /*1640*/  CS2R R90, SRZ ;  /* 0x00000000005a7805 */ /* 0x000fe2000001ff00 */
[----:B------:R-:W-:Y:S01]  /*1650*/  CS2R R92, SRZ ;  /* 0x00000000005c7805 */ /* 0x000fe2000001ff00 */
[----:B------:R-:W-:Y:S01]  /*1660*/  CS2R R94, SRZ ;  /* 0x00000000005e7805 */ /* 0x000fe2000001ff00 */
[----:B------:R1:W-:Y:S01]  /*1670*/  STS.U16 [R3+0x6400], R69 ;  /* 0x0064004503007388 */ /* 0x0003e20000000400 */
[----:B------:R-:W-:Y:S01]  /*1680*/  CS2R R96, SRZ ;  /* 0x0000000000607805 */ /* 0x000fe2000001ff00 */
[----:B------:R-:W-:Y:S01]  /*1690*/  CS2R R98, SRZ ;  /* 0x0000000000627805 */ /* 0x000fe2000001ff00 */
[----:B------:R-:W-:Y:S01]  /*16a0*/  CS2R R100, SRZ ;  /* 0x0000000000647805 */ /* 0x000fe2000001ff00 */
[----:B------:R-:W-:Y:S01]  /*16b0*/  CS2R R102, SRZ ;  /* 0x0000000000667805 */ /* 0x000fe2000001ff00 */
[----:B------:R-:W-:Y:S01]  /*16c0*/  CS2R R104, SRZ ;  /* 0x0000000000687805 */ /* 0x000fe2000001ff00 */
[----:B------:R-:W-:Y:S01]  /*16d0*/  STS.U16 [R3+0x6a00], R72 ;  /* 0x006a004803007388 */ /* 0x000fe20000000400 */
[----:B0-----:R-:W-:Y:S01]  /*16e0*/  CS2R R70, SRZ ;  /* 0x0000000000467805 */ /* 0x001fe2000001ff00 */
[----:B------:R-:W-:Y:S01]  /*16f0*/  CS2R R106, SRZ ;  /* 0x00000000006a7805 */ /* 0x000fe2000001ff00 */
[----:B------:R-:W-:Y:S01]  /*1700*/  CS2R R108, SRZ ;  /* 0x00000000006c7805 */ /* 0x000fe2000001ff00 */
[----:B-1----:R-:W-:Y:S01]  /*1710*/  CS2R R68, SRZ ;  /* 0x0000000000447805 */ /* 0x002fe2000001ff00 */
[----:B------:R-:W-:Y:S01]  /*1720*/  CS2R R110, SRZ ;  /* 0x00000000006e7805 */ /* 0x000fe2000001ff00 */
[----:B------:R-:W-:Y:S01]  /*1730*/  CS2R R112, SRZ ;  /* 0x0000000000707805 */ /* 0x000fe2000001ff00 */
[----:B------:R-:W-:Y:S01]  /*1740*/  CS2R R114, SRZ ;  /* 0x0000000000727805 */ /* 0x000fe2000001ff00 */
[----:B------:R-:W-:Y:S01]  /*1750*/  IMAD R2, R2, c[0x0][0x1c8], RZ ;  /* 0x0000720002027a24 */ /* 0x000fe200078e02ff */
[----:B------:R-:W-:Y:S01]  /*1760*/  STS.U16 [R3+0x6e00], R74 ;  /* 0x006e004a03007388 */ /* 0x000fe20000000400 */
[----:B------:R-:W-:-:S03]  /*1770*/  IMAD.SHL.U32 R132, R130, 0x20, RZ ;  /* 0x0000002082847824 */ /* 0x000fc600078e00ff */
[----:B------:R-:W-:Y:S04]  /*1780*/  STS.U16 [R3+0x7000], R75 ;  /* 0x0070004b03007388 */ /* 0x000fe80000000400 */
[----:B------:R0:W-:Y:S04]  /*1790*/  STS.U16 [R3+0x6c00], R73 ;  /* 0x006c004903007388 */ /* 0x0001e80000000400 */
[----:B------:R-:W-:Y:S04]  /*17a0*/  STS.U16 [R3+0x7600], R16 ;  /* 0x0076001003007388 */ /* 0x000fe80000000400 */
[----:B------:R-:W-:Y:S04]  /*17b0*/  STS.U16 [R3+0x7800], R10 ;  /* 0x0078000a03007388 */ /* 0x000fe80000000400 */
[----:B------:R-:W-:Y:S04]  /*17c0*/  STS.U16 [R3+0x7400], R18 ;  /* 0x0074001203007388 */ /* 0x000fe80000000400 */
[----:B------:R-:W-:Y:S04]  /*17d0*/  STS.U16 [R3+0x7a00], R12 ;  /* 0x007a000c03007388 */ /* 0x000fe80000000400 */
[----:B------:R-:W-:Y:S04]  /*17e0*/  STS.U16 [R3+0x7c00], R20 ;  /* 0x007c001403007388 */ /* 0x000fe80000000400 */
[----:B------:R-:W-:Y:S01]  /*17f0*/  STS.U16 [R3+0x7e00], R14 ;  /* 0x007e000e03007388 */ /* 0x000fe20000000400 */
[----:B0-----:R-:W-:Y:S01]  /*1800*/  CS2R R72, SRZ ;  /* 0x0000000000487805 */ /* 0x001fe2000001ff00 */
[----:B------:R-:W-:-:S02]  /*1810*/  CS2R R74, SRZ ;  /* 0x00000000004a7805 */ /* 0x000fc4000001ff00 */
[----:B------:R0:W-:Y:S02]  /*1820*/  STS.U16 [R3+0x7200], R76 ;  /* 0x0072004c03007388 */ /* 0x0001e40000000400 */
[----:B0-----:R-:W-:Y:S01]  /*1830*/  CS2R R76, SRZ ;  /* 0x00000000004c7805 */ /* 0x001fe2000001ff00 */
[----:B------:R-:W-:Y:S05]  /*1840*/  @!P0 BRA `(.L_x_0) ;  /* 0x0000368000008947 */ /* 0x000fea0003800000 */
[C---:B------:R-:W-:Y:S01]  /*1850*/  LOP3.LUT P0, R5, R130.reuse, 0x3, RZ, 0xc0, !PT ;  /* 0x0000000382057812 */ /* 0x040fe2000780c0ff */
[C---:B------:R-:W-:Y:S01]  /*1860*/  IMAD.SHL.U32 R187, R130.reuse, 0x2, RZ ;  /* 0x0000000282bb7824 */ /* 0x040fe200078e00ff */
[C---:B------:R-:W-:Y:S01]  /*1870*/  LOP3.LUT R10, R130.reuse, 0x10, RZ, 0xc0, !PT ;  /* 0x00000010820a7812 */ /* 0x040fe200078ec0ff */
[----:B------:R-:W-:Y:S01]  /*1880*/  IMAD.MOV.U32 R184, RZ, RZ, 0x3f800000 ;  /* 0x3f800000ffb87424 */ /* 0x000fe200078e00ff */
[C---:B------:R-:W-:Y:S01]  /*1890*/  LOP3.LUT R2, R130.reuse, 0xe0, RZ, 0xc0, !PT ;  /* 0x000000e082027812 */ /* 0x040fe200078ec0ff */
[----:B------:R-:W-:Y:S01]  /*18a0*/  IMAD.MOV.U32 R183, RZ, RZ, 0x3f800000 ;  /* 0x3f800000ffb77424 */ /* 0x000fe200078e00ff */
[----:B------:R-:W-:Y:S01]  /*18b0*/  SHF.L.U32 R7, R130, 0x3, RZ ;  /* 0x0000000382077819 */ /* 0x000fe200000006ff */
[----:B------:R-:W-:Y:S01]  /*18c0*/  IMAD R9, R10, 0x4, R5 ;  /* 0x000000040a097824 */ /* 0x000fe200078e0205 */
[----:B------:R-:W-:Y:S01]  /*18d0*/  LOP3.LUT R11, R130, 0x20, RZ, 0xc0, !PT ;  /* 0x00000020820b7812 */ /* 0x000fe200078ec0ff */
[----:B------:R-:W-:Y:S01]  /*18e0*/  CS2R R116, SRZ ;  /* 0x0000000000747805 */ /* 0x000fe2000001ff00 */
[----:B------:R-:W-:Y:S01]  /*18f0*/  SHF.R.S32.HI R3, RZ, 0x4, R130 ;  /* 0x00000004ff037819 */ /* 0x000fe20000011482 */
[----:B------:R-:W-:Y:S01]  /*1900*/  IMAD R16, R9, 0x4, R2 ;  /* 0x0000000409107824 */ /* 0x000fe200078e0202 */
[----:B------:R-:W-:Y:S01]  /*1910*/  LOP3.LUT R4, R7, 0x60, RZ, 0xc0, !PT ;  /* 0x0000006007047812 */ /* 0x000fe200078ec0ff */
[----:B------:R-:W-:Y:S01]  /*1920*/  IMAD R2, R128, c[0x0][0x1a0], RZ ;  /* 0x0000680080027a24 */ /* 0x000fe200078e02ff */
[----:B------:R-:W-:Y:S01]  /*1930*/  SGXT R3, R3, 0x1 ;  /* 0x000000010303781a */ /* 0x000fe20000000200 */
[----:B------:R-:W-:Y:S01]  /*1940*/  CS2R R118, SRZ ;  /* 0x0000000000767805 */ /* 0x000fe2000001ff00 */
[----:B------:R-:W-:Y:S01]  /*1950*/  SHF.R.U32.HI R6, RZ, 0x1, R11 ;  /* 0x00000001ff067819 */ /* 0x000fe2000001160b */
[----:B------:R-:W-:Y:S01]  /*1960*/  CS2R R72, SRZ ;  /* 0x0000000000487805 */ /* 0x000fe2000001ff00 */
[----:B------:R-:W-:Y:S01]  /*1970*/  LEA R14, R5, R4, 0x2 ;  /* 0x00000004050e7211 */ /* 0x000fe200078e10ff */
[----:B------:R-:W-:Y:S01]  /*1980*/  IMAD R4, R188, c[0x0][0x1a8], RZ ;  /* 0x00006a00bc047a24 */ /* 0x000fe200078e02ff */
[----:B------:R-:W-:Y:S01]  /*1990*/  LOP3.LUT R13, R6, 0x90, R3, 0x78, !PT ;  /* 0x00000090060d7812 */ /* 0x000fe200078e7803 */
[----:B------:R-:W-:Y:S01]  /*19a0*/  IMAD R3, R128, c[0x0][0x1b0], RZ ;  /* 0x00006c0080037a24 */ /* 0x000fe200078e02ff */
[----:B------:R-:W-:Y:S01]  /*19b0*/  MOV R5, c[0x0][0x1a8] ;  /* 0x00006a0000057a02 */ /* 0x000fe20000000f00 */
[----:B------:R-:W-:Y:S01]  /*19c0*/  CS2R R74, SRZ ;  /* 0x00000000004a7805 */ /* 0x000fe2000001ff00 */
[----:B------:R-:W-:Y:S01]  /*19d0*/  LOP3.LUT R6, R130, 0xf, RZ, 0xc0, !PT ;  /* 0x0000000f82067812 */ /* 0x000fe200078ec0ff */
[----:B------:R-:W-:Y:S01]  /*19e0*/  CS2R R68, SRZ ;  /* 0x0000000000447805 */ /* 0x000fe2000001ff00 */
[----:B------:R-:W-:Y:S01]  /*19f0*/  LEA R20, P1, R2, c[0x0][0x168], 0x1 ;  /* 0x00005a0002147a11 */ /* 0x000fe200078208ff */
[----:B------:R-:W-:Y:S01]  /*1a00*/  CS2R R70, SRZ ;  /* 0x0000000000467805 */ /* 0x000fe2000001ff00 */
[----:B------:R-:W-:Y:S01]  /*1a10*/  LOP3.LUT R8, R130, 0x7, RZ, 0xc0, !PT ;  /* 0x0000000782087812 */ /* 0x000fe200078ec0ff */
[----:B------:R-:W-:Y:S01]  /*1a20*/  CS2R R64, SRZ ;  /* 0x0000000000407805 */ /* 0x000fe2000001ff00 */
[----:B------:R-:W-:Y:S01]  /*1a30*/  LEA R5, R5, R4, 0x8 ;  /* 0x0000000405057211 */ /* 0x000fe200078e40ff */
[----:B------:R-:W-:Y:S01]  /*1a40*/  CS2R R66, SRZ ;  /* 0x0000000000427805 */ /* 0x000fe2000001ff00 */
[----:B------:R-:W-:Y:S01]  /*1a50*/  LOP3.LUT R9, R7, 0x30, RZ, 0xc0, !PT ;  /* 0x0000003007097812 */ /* 0x000fe200078ec0ff */
[----:B------:R-:W-:Y:S01]  /*1a60*/  IMAD R7, R6, c[0x0][0x1b4], RZ ;  /* 0x00006d0006077a24 */ /* 0x000fe200078e02ff */
[----:B------:R-:W-:Y:S01]  /*1a70*/  LEA.HI.X.SX32 R2, R2, c[0x0][0x16c], 0x1, P1 ;  /* 0x00005b0002027a11 */ /* 0x000fe200008f0eff */
[----:B------:R-:W-:Y:S01]  /*1a80*/  IMAD R11, R8, 0x4, R11 ;  /* 0x00000004080b7824 */ /* 0x000fe200078e020b */
[-C--:B------:R-:W-:Y:S01]  /*1a90*/  LEA R18, P1, R4, R20.reuse, 0x1 ;  /* 0x0000001404127211 */ /* 0x080fe200078208ff */
[----:B------:R-:W-:Y:S01]  /*1aa0*/  CS2R R124, SRZ ;  /* 0x00000000007c7805 */ /* 0x000fe2000001ff00 */
[----:B------:R-:W-:Y:S01]  /*1ab0*/  SHF.R.S32.HI R15, RZ, 0x2, R130 ;  /* 0x00000002ff0f7819 */ /* 0x000fe20000011482 */
[----:B------:R-:W-:Y:S01]  /*1ac0*/  CS2R R126, SRZ ;  /* 0x00000000007e7805 */ /* 0x000fe2000001ff00 */
[C---:B------:R-:W-:Y:S01]  /*1ad0*/  LEA R12, R8.reuse, R9, 0x6 ;  /* 0x00000009080c7211 */ /* 0x040fe200078e30ff */
[----:B------:R-:W-:Y:S01]  /*1ae0*/  IMAD.SHL.U32 R9, R7, 0x2, RZ ;  /* 0x0000000207097824 */ /* 0x000fe200078e00ff */
[----:B------:R-:W-:Y:S01]  /*1af0*/  LEA R20, P2, R5, R20, 0x1 ;  /* 0x0000001405147211 */ /* 0x000fe200078408ff */
[----:B------:R-:W-:Y:S01]  /*1b00*/  IMAD.SHL.U32 R8, R8, 0x10, RZ ;  /* 0x0000001008087824 */ /* 0x000fe200078e00ff */
[-C--:B------:R-:W-:Y:S01]  /*1b10*/  LEA.HI.X.SX32 R19, R4, R2.reuse, 0x1, P1 ;  /* 0x0000000204137211 */ /* 0x080fe200008f0eff */
[----:B------:R-:W-:Y:S01]  /*1b20*/  CS2R R76, SRZ ;  /* 0x00000000004c7805 */ /* 0x000fe2000001ff00 */
[C---:B------:R-:W-:Y:S01]  /*1b30*/  SHF.L.U32 R6, R3.reuse, 0x1, RZ ;  /* 0x0000000103067819 */ /* 0x040fe200000006ff */
[----:B------:R-:W-:Y:S01]  /*1b40*/  IMAD.HI R3, R3, 0x2, RZ ;  /* 0x0000000203037827 */ /* 0x000fe200078e02ff */
[----:B------:R-:W-:Y:S01]  /*1b50*/  SGXT R4, R15, 0x1 ;  /* 0x000000010f04781a */ /* 0x000fe20000000200 */
[----:B------:R-:W-:Y:S01]  /*1b60*/  CS2R R78, SRZ ;  /* 0x00000000004e7805 */ /* 0x000fe2000001ff00 */
[----:B------:R-:W-:Y:S01]  /*1b70*/  LEA.HI.X.SX32 R21, R5, R2, 0x1, P2 ;  /* 0x0000000205157211 */ /* 0x000fe200010f0eff */
[----:B------:R-:W-:Y:S01]  /*1b80*/  IMAD.HI R2, R7, 0x2, RZ ;  /* 0x0000000207027827 */ /* 0x000fe200078e02ff */
[----:B------:R-:W-:Y:S01]  /*1b90*/  IADD3 R60, P1, P2, R9, c[0x0][0x170], R6 ;  /* 0x00005c00093c7a10 */ /* 0x000fe20007a3e006 */
[----:B------:R-:W-:Y:S01]  /*1ba0*/  CS2R R80, SRZ ;  /* 0x0000000000507805 */ /* 0x000fe2000001ff00 */
[----:B------:R-:W-:Y:S01]  /*1bb0*/  LOP3.LUT R128, R4, 0x90, RZ, 0xc0, !PT ;  /* 0x0000009004807812 */ /* 0x000fe200078ec0ff */
[----:B------:R-:W-:Y:S01]  /*1bc0*/  IMAD.IADD R7, R13, 0x1, R14 ;  /* 0x000000010d077824 */ /* 0x000fe200078e020e */
[----:B------:R-:W-:Y:S01]  /*1bd0*/  SHF.R.U32.HI R4, RZ, 0x4, R130 ;  /* 0x00000004ff047819 */ /* 0x000fe20000011682 */
[----:B------:R-:W-:Y:S01]  /*1be0*/  CS2R R82, SRZ ;  /* 0x0000000000527805 */ /* 0x000fe2000001ff00 */
[----:B------:R-:W-:Y:S01]  /*1bf0*/  IADD3.X R61, R2, c[0x0][0x174], R3, P1, P2 ;  /* 0x00005d00023d7a10 */ /* 0x000fe20000fe4403 */
[----:B------:R-:W-:Y:S01]  /*1c00*/  CS2R R120, SRZ ;  /* 0x0000000000787805 */ /* 0x000fe2000001ff00 */
[----:B------:R-:W-:Y:S01]  /*1c10*/  SGXT.U32 R2, R4, 0x4 ;  /* 0x000000040402781a */ /* 0x000fe20000000000 */
[----:B------:R-:W-:Y:S01]  /*1c20*/  CS2R R122, SRZ ;  /* 0x00000000007a7805 */ /* 0x000fe2000001ff00 */
[----:B------:R-:W-:Y:S01]  /*1c30*/  MOV R55, c[0x0][0x1b8] ;  /* 0x00006e0000377a02 */ /* 0x000fe20000000f00 */
[----:B------:R-:W-:Y:S01]  /*1c40*/  CS2R R84, SRZ ;  /* 0x0000000000547805 */ /* 0x000fe2000001ff00 */
[--C-:B------:R-:W-:Y:S01]  /*1c50*/  LOP3.LUT R9, R128, 0x10, R187.reuse, 0x78, !PT ;  /* 0x0000001080097812 */ /* 0x100fe200078e78bb */
[----:B------:R-:W-:Y:S01]  /*1c60*/  IMAD R14, R2, c[0x0][0x1b8], RZ ;  /* 0x00006e00020e7a24 */ /* 0x000fe200078e02ff */
[C---:B------:R-:W-:Y:S01]  /*1c70*/  LEA.HI R3, R130.reuse, 0x30, RZ, 0x1c ;  /* 0x0000003082037811 */ /* 0x040fe200078fe0ff */
[----:B------:R-:W-:Y:S01]  /*1c80*/  CS2R R86, SRZ ;  /* 0x0000000000567805 */ /* 0x000fe2000001ff00 */
[----:B------:R-:W-:Y:S01]  /*1c90*/  LEA.HI R2, R130, 0xb0, RZ, 0x1c ;  /* 0x000000b082027811 */ /* 0x000fe200078fe0ff */
[----:B------:R-:W-:Y:S01]  /*1ca0*/  IMAD R15, R55, 0x10, R14 ;  /* 0x00000010370f7824 */ /* 0x000fe200078e020e */
[----:B------:R-:W-:Y:S01]  /*1cb0*/  LOP3.LUT R8, R8, 0x30, R187, 0x78, !PT ;  /* 0x0000003008087812 */ /* 0x000fe200078e78bb */
[----:B------:R-:W-:Y:S01]  /*1cc0*/  IMAD.U32 R9, R16, 0x8, R9 ;  /* 0x0000000810097824 */ /* 0x000fe200078e0009 */
[----:B------:R-:W-:Y:S01]  /*1cd0*/  LOP3.LUT R5, R12, 0x10, R187, 0x78, !PT ;  /* 0x000000100c057812 */ /* 0x000fe200078e78bb */
[----:B------:R-:W-:Y:S01]  /*1ce0*/  IMAD R16, R3, c[0x0][0x1b8], RZ ;  /* 0x00006e0003107a24 */ /* 0x000fe200078e02ff */
[----:B------:R-:W-:Y:S01]  /*1cf0*/  LEA R3, R55, R15, 0x4 ;  /* 0x0000000f37037211 */ /* 0x000fe200078e20ff */
[----:B------:R-:W-:Y:S01]  /*1d00*/  IMAD R23, R2, c[0x0][0x1b8], RZ ;  /* 0x00006e0002177a24 */ /* 0x000fe200078e02ff */
[----:B------:R-:W-:Y:S01]  /*1d10*/  LEA.HI R4, R130, 0x70, RZ, 0x1c ;  /* 0x0000007082047811 */ /* 0x000fe200078fe0ff */
[----:B------:R-:W-:Y:S01]  /*1d20*/  CS2R R88, SRZ ;  /* 0x0000000000587805 */ /* 0x000fe2000001ff00 */
[----:B------:R-:W-:Y:S01]  /*1d30*/  LEA R6, R11, R8, 0x8 ;  /* 0x000000080b067211 */ /* 0x000fe200078e40ff */
[C---:B------:R-:W-:Y:S01]  /*1d40*/  IMAD R2, R55.reuse, 0x20, R3 ;  /* 0x0000002037027824 */ /* 0x040fe200078e0203 */
[----:B------:R-:W-:Y:S01]  /*1d50*/  LEA R8, R10, R5, 0x5 ;  /* 0x000000050a087211 */ /* 0x000fe200078e28ff */
[----:B------:R-:W-:Y:S01]  /*1d60*/  IMAD R17, R4, c[0x0][0x1b8], RZ ;  /* 0x00006e0004117a24 */ /* 0x000fe200078e02ff */
[C---:B------:R-:W-:Y:S01]  /*1d70*/  LEA.HI R5, R130.reuse, 0xf0, RZ, 0x1c ;  /* 0x000000f082057811 */ /* 0x040fe200078fe0ff */
[----:B------:R-:W-:Y:S01]  /*1d80*/  CS2R R90, SRZ ;  /* 0x00000000005a7805 */ /* 0x000fe2000001ff00 */
[----:B------:R-:W-:Y:S01]  /*1d90*/  LEA R4, R55, R2, 0x4 ;  /* 0x0000000237047211 */ /* 0x000fe200078e20ff */
[----:B------:R-:W-:Y:S01]  /*1da0*/  CS2R R92, SRZ ;  /* 0x00000000005c7805 */ /* 0x000fe2000001ff00 */
[C---:B------:R-:W-:Y:S01]  /*1db0*/  LEA.HI R10, R130.reuse, 0x130, RZ, 0x1c ;  /* 0x00000130820a7811 */ /* 0x040fe200078fe0ff */
[----:B------:R-:W-:Y:S01]  /*1dc0*/  IMAD R25, R5, c[0x0][0x1b8], RZ ;  /* 0x00006e0005197a24 */ /* 0x000fe200078e02ff */
[C---:B------:R-:W-:Y:S01]  /*1dd0*/  LEA.HI R11, R130.reuse, 0x170, RZ, 0x1c ;  /* 0x00000170820b7811 */ /* 0x040fe200078fe0ff */
[----:B------:R-:W-:Y:S01]  /*1de0*/  IMAD R5, R55, 0x10, R4 ;  /* 0x0000001037057824 */ /* 0x000fe200078e0204 */
[----:B------:R-:W-:Y:S01]  /*1df0*/  LEA.HI R12, R130, 0x1b0, RZ, 0x1c ;  /* 0x000001b0820c7811 */ /* 0x000fe200078fe0ff */
[----:B------:R-:W-:Y:S01]  /*1e00*/  IMAD R27, R10, c[0x0][0x1b8], RZ ;  /* 0x00006e000a1b7a24 */ /* 0x000fe200078e02ff */
[----:B------:R-:W-:Y:S01]  /*1e10*/  LEA.HI R13, R130, 0x1f0, RZ, 0x1c ;  /* 0x000001f0820d7811 */ /* 0x000fe200078fe0ff */
[----:B------:R-:W-:Y:S01]  /*1e20*/  IMAD R29, R11, c[0x0][0x1b8], RZ ;  /* 0x00006e000b1d7a24 */ /* 0x000fe200078e02ff */
[----:B------:R-:W-:Y:S01]  /*1e30*/  LEA R10, R55, R5, 0x5 ;  /* 0x00000005370a7211 */ /* 0x000fe200078e28ff */
[----:B------:R-:W-:Y:S01]  /*1e40*/  IMAD R31, R12, c[0x0][0x1b8], RZ ;  /* 0x00006e000c1f7a24 */ /* 0x000fe200078e02ff */
[-C--:B------:R-:W-:Y:S01]  /*1e50*/  LEA R180, P5, R14, R60.reuse, 0x1 ;  /* 0x0000003c0eb47211 */ /* 0x080fe200078a08ff */
[----:B------:R-:W-:Y:S01]  /*1e60*/  IMAD R32, R13, c[0x0][0x1b8], RZ ;  /* 0x00006e000d207a24 */ /* 0x000fe200078e02ff */
[-C--:B------:R-:W-:Y:S01]  /*1e70*/  LEA R178, P6, R15, R60.reuse, 0x1 ;  /* 0x0000003c0fb27211 */ /* 0x080fe200078c08ff */
[C---:B------:R-:W-:Y:S01]  /*1e80*/  IMAD R11, R55.reuse, 0x10, R10 ;  /* 0x00000010370b7824 */ /* 0x040fe200078e020a */
[-C--:B------:R-:W-:Y:S01]  /*1e90*/  LEA R174, P1, R16, R60.reuse, 0x1 ;  /* 0x0000003c10ae7211 */ /* 0x080fe200078208ff */
[----:B------:R-:W-:Y:S01]  /*1ea0*/  CS2R R94, SRZ ;  /* 0x00000000005e7805 */ /* 0x000fe2000001ff00 */
[----:B------:R-:W-:Y:S01]  /*1eb0*/  LEA.HI.X.SX32 R181, R14, R61, 0x1, P5 ;  /* 0x0000003d0eb57211 */ /* 0x000fe200028f0eff */
[----:B------:R-:W-:Y:S01]  /*1ec0*/  CS2R R96, SRZ ;  /* 0x0000000000607805 */ /* 0x000fe2000001ff00 */
[----:B------:R-:W-:Y:S01]  /*1ed0*/  LEA R12, R55, R11, 0x4 ;  /* 0x0000000b370c7211 */ /* 0x000fe200078e20ff */
[----:B------:R-:W-:Y:S01]  /*1ee0*/  CS2R R98, SRZ ;  /* 0x0000000000627805 */ /* 0x000fe2000001ff00 */
[-C--:B------:R-:W-:Y:S01]  /*1ef0*/  LEA R166, P2, R17, R60.reuse, 0x1 ;  /* 0x0000003c11a67211 */ /* 0x080fe200078408ff */
[----:B------:R-:W-:Y:S01]  /*1f00*/  CS2R R100, SRZ ;  /* 0x0000000000647805 */ /* 0x000fe2000001ff00 */
[-C--:B------:R-:W-:Y:S01]  /*1f10*/  LEA R62, P3, R23, R60.reuse, 0x1 ;  /* 0x0000003c173e7211 */ /* 0x080fe200078608ff */
[----:B------:R-:W-:Y:S01]  /*1f20*/  IMAD R13, R55, 0x20, R12 ;  /* 0x00000020370d7824 */ /* 0x000fe200078e020c */
[-C--:B------:R-:W-:Y:S01]  /*1f30*/  LEA R22, P4, R25, R60.reuse, 0x1 ;  /* 0x0000003c19167211 */ /* 0x080fe200078808ff */
[----:B------:R-:W-:Y:S01]  /*1f40*/  CS2R R102, SRZ ;  /* 0x0000000000667805 */ /* 0x000fe2000001ff00 */
[-C--:B------:R-:W-:Y:S01]  /*1f50*/  LEA R24, P5, R27, R60.reuse, 0x1 ;  /* 0x0000003c1b187211 */ /* 0x080fe200078a08ff */
[----:B------:R-:W-:Y:S01]  /*1f60*/  CS2R R104, SRZ ;  /* 0x0000000000687805 */ /* 0x000fe2000001ff00 */
[----:B------:R-:W-:Y:S01]  /*1f70*/  LEA R14, R55, R13, 0x4 ;  /* 0x0000000d370e7211 */ /* 0x000fe200078e20ff */
[----:B------:R-:W-:Y:S01]  /*1f80*/  CS2R R106, SRZ ;  /* 0x00000000006a7805 */ /* 0x000fe2000001ff00 */
[-C--:B------:R-:W-:Y:S01]  /*1f90*/  LEA.HI.X.SX32 R179, R15, R61.reuse, 0x1, P6 ;  /* 0x0000003d0fb37211 */ /* 0x080fe200030f0eff */
[----:B------:R-:W-:Y:S01]  /*1fa0*/  CS2R R108, SRZ ;  /* 0x00000000006c7805 */ /* 0x000fe2000001ff00 */
[-C--:B------:R-:W-:Y:S01]  /*1fb0*/  LEA R26, P6, R29, R60.reuse, 0x1 ;  /* 0x0000003c1d1a7211 */ /* 0x080fe200078c08ff */
[----:B------:R-:W-:Y:S01]  /*1fc0*/  IMAD R15, R55, 0x10, R14 ;  /* 0x00000010370f7824 */ /* 0x000fe200078e020e */
[-C--:B------:R-:W-:Y:S01]  /*1fd0*/  LEA.HI.X.SX32 R175, R16, R61.reuse, 0x1, P1 ;  /* 0x0000003d10af7211 */ /* 0x080fe200008f0eff */
[----:B------:R-:W-:Y:S01]  /*1fe0*/  CS2R R110, SRZ ;  /* 0x00000000006e7805 */ /* 0x000fe2000001ff00 */
[-C--:B------:R-:W-:Y:S01]  /*1ff0*/  LEA R28, P1, R31, R60.reuse, 0x1 ;  /* 0x0000003c1f1c7211 */ /* 0x080fe200078208ff */
[----:B------:R-:W-:Y:S01]  /*2000*/  CS2R R112, SRZ ;  /* 0x0000000000707805 */ /* 0x000fe2000001ff00 */
[-C--:B------:R-:W-:Y:S01]  /*2010*/  LEA.HI.X.SX32 R167, R17, R61.reuse, 0x1, P2 ;  /* 0x0000003d11a77211 */ /* 0x080fe200010f0eff */
[----:B------:R-:W-:Y:S01]  /*2020*/  IMAD.MOV.U32 R17, RZ, RZ, 0x3f800000 ;  /* 0x3f800000ff117424 */ /* 0x000fe200078e00ff */
[----:B------:R-:W-:Y:S01]  /*2030*/  LEA.HI.X.SX32 R63, R23, R61, 0x1, P3 ;  /* 0x0000003d173f7211 */ /* 0x000fe200018f0eff */
[----:B------:R-:W-:Y:S01]  /*2040*/  CS2R R114, SRZ ;  /* 0x0000000000727805 */ /* 0x000fe2000001ff00 */
[----:B------:R-:W-:-:S02]  /*2050*/  LEA R30, P2, R32, R60, 0x1 ;  /* 0x0000003c201e7211 */ /* 0x000fc400078408ff */
[-C--:B------:R-:W-:Y:S02]  /*2060*/  LEA.HI.X.SX32 R23, R25, R61.reuse, 0x1, P4 ;  /* 0x0000003d19177211 */ /* 0x080fe400020f0eff */
[-C--:B------:R-:W-:Y:S02]  /*2070*/  LEA.HI.X.SX32 R25, R27, R61.reuse, 0x1, P5 ;  /* 0x0000003d1b197211 */ /* 0x080fe400028f0eff */
[-C--:B------:R-:W-:Y:S02]  /*2080*/  LEA.HI.X.SX32 R27, R29, R61.reuse, 0x1, P6 ;  /* 0x0000003d1d1b7211 */ /* 0x080fe400030f0eff */
[-C--:B------:R-:W-:Y:S02]  /*2090*/  LEA.HI.X.SX32 R29, R31, R61.reuse, 0x1, P1 ;  /* 0x0000003d1f1d7211 */ /* 0x080fe400008f0eff */
[----:B------:R-:W-:Y:S02]  /*20a0*/  LEA.HI.X.SX32 R31, R32, R61, 0x1, P2 ;  /* 0x0000003d201f7211 */ /* 0x000fe400010f0eff */
[----:B------:R-:W-:-:S02]  /*20b0*/  LEA R172, P2, R2, R60, 0x1 ;  /* 0x0000003c02ac7211 */ /* 0x000fc400078408ff */
[----:B------:R-:W-:Y:S02]  /*20c0*/  LEA R16, R55, R15, 0x5 ;  /* 0x0000000f37107211 */ /* 0x000fe400078e28ff */
[-C--:B------:R-:W-:Y:S02]  /*20d0*/  LEA.HI.X.SX32 R173, R2, R61.reuse, 0x1, P2 ;  /* 0x0000003d02ad7211 */ /* 0x080fe400010f0eff */
[-C--:B------:R-:W-:Y:S01]  /*20e0*/  LEA R176, P1, R3, R60.reuse, 0x1 ;  /* 0x0000003c03b07211 */ /* 0x080fe200078208ff */
[----:B------:R-:W-:Y:S01]  /*20f0*/  IMAD R2, R55, 0x10, R16 ;  /* 0x0000001037027824 */ /* 0x000fe200078e0210 */
[----:B------:R-:W-:Y:S02]  /*2100*/  LEA R170, P3, R4, R60, 0x1 ;  /* 0x0000003c04aa7211 */ /* 0x000fe400078608ff */
[----:B------:R-:W-:Y:S02]  /*2110*/  LEA.HI.X.SX32 R177, R3, R61, 0x1, P1 ;  /* 0x0000003d03b17211 */ /* 0x000fe400008f0eff */
[----:B------:R-:W-:-:S02]  /*2120*/  LEA R3, R55, R2, 0x4 ;  /* 0x0000000237037211 */ /* 0x000fc400078e20ff */
[-C--:B------:R-:W-:Y:S02]  /*2130*/  LEA.HI.X.SX32 R171, R4, R61.reuse, 0x1, P3 ;  /* 0x0000003d04ab7211 */ /* 0x080fe400018f0eff */
[-C--:B------:R-:W-:Y:S01]  /*2140*/  LEA R168, P1, R5, R60.reuse, 0x1 ;  /* 0x0000003c05a87211 */ /* 0x080fe200078208ff */
[----:B------:R-:W-:Y:S01]  /*2150*/  IMAD R4, R55, 0x20, R3 ;  /* 0x0000002037047824 */ /* 0x000fe200078e0203 */
[-C--:B------:R-:W-:Y:S02]  /*2160*/  LEA R164, P2, R10, R60.reuse, 0x1 ;  /* 0x0000003c0aa47211 */ /* 0x080fe400078408ff */
[----:B------:R-:W-:Y:S02]  /*2170*/  LEA.HI.X.SX32 R169, R5, R61, 0x1, P1 ;  /* 0x0000003d05a97211 */ /* 0x000fe400008f0eff */
[----:B------:R-:W-:Y:S02]  /*2180*/  LEA R162, P3, R11, R60, 0x1 ;  /* 0x0000003c0ba27211 */ /* 0x000fe400078608ff */
[----:B------:R-:W-:-:S02]  /*2190*/  LEA R5, R55, R4, 0x4 ;  /* 0x0000000437057211 */ /* 0x000fc400078e20ff */
[-C--:B------:R-:W-:Y:S02]  /*21a0*/  LEA.HI.X.SX32 R165, R10, R61.reuse, 0x1, P2 ;  /* 0x0000003d0aa57211 */ /* 0x080fe400010f0eff */
[-C--:B------:R-:W-:Y:S01]  /*21b0*/  LEA.HI.X.SX32 R163, R11, R61.reuse, 0x1, P3 ;  /* 0x0000003d0ba37211 */ /* 0x080fe200018f0eff */
[----:B------:R-:W-:Y:S01]  /*21c0*/  IMAD R10, R55, 0x10, R5 ;  /* 0x00000010370a7824 */ /* 0x000fe200078e0205 */
[-C--:B------:R-:W-:Y:S02]  /*21d0*/  LEA R34, P3, R14, R60.reuse, 0x1 ;  /* 0x0000003c0e227211 */ /* 0x080fe400078608ff */
[-C--:B------:R-:W-:Y:S02]  /*21e0*/  LEA R160, P1, R12, R60.reuse, 0x1 ;  /* 0x0000003c0ca07211 */ /* 0x080fe400078208ff */
[----:B------:R-:W-:Y:S02]  /*21f0*/  LEA.HI.X.SX32 R35, R14, R61, 0x1, P3 ;  /* 0x0000003d0e237211 */ /* 0x000fe400018f0eff */
[----:B------:R-:W-:-:S02]  /*2200*/  LEA R40, P3, R2, R60, 0x1 ;  /* 0x0000003c02287211 */ /* 0x000fc400078608ff */
[C---:B------:R-:W-:Y:S02]  /*2210*/  LEA R11, R55.reuse, R10, 0x5 ;  /* 0x0000000a370b7211 */ /* 0x040fe400078e28ff */
[-C--:B------:R-:W-:Y:S02]  /*2220*/  LEA.HI.X.SX32 R161, R12, R61.reuse, 0x1, P1 ;  /* 0x0000003d0ca17211 */ /* 0x080fe400008f0eff */
[-C--:B------:R-:W-:Y:S01]  /*2230*/  LEA.HI.X.SX32 R41, R2, R61.reuse, 0x1, P3 ;  /* 0x0000003d02297211 */ /* 0x080fe200018f0eff */
[----:B------:R-:W-:Y:S01]  /*2240*/  IMAD R2, R55, 0x10, R11 ;  /* 0x0000001037027824 */ /* 0x000fe200078e020b */
[-C--:B------:R-:W-:Y:S02]  /*2250*/  LEA R32, P2, R13, R60.reuse, 0x1 ;  /* 0x0000003c0d207211 */ /* 0x080fe400078408ff */
[----:B------:R-:W-:Y:S02]  /*2260*/  LEA R36, P1, R15, R60, 0x1 ;  /* 0x0000003c0f247211 */ /* 0x000fe400078208ff */
[-C--:B------:R-:W-:Y:S01]  /*2270*/  LEA.HI.X.SX32 R33, R13, R61.reuse, 0x1, P2 ;  /* 0x0000003d0d217211 */ /* 0x080fe200010f0eff */
[----:B------:R-:W-:Y:S01]  /*2280*/  IMAD.MOV.U32 R13, RZ, RZ, RZ ;  /* 0x000000ffff0d7224 */ /* 0x000fe200078e00ff */
[----:B------:R-:W-:-:S02]  /*2290*/  LEA.HI.X.SX32 R37, R15, R61, 0x1, P1 ;  /* 0x0000003d0f257211 */ /* 0x000fc400008f0eff */
[CC--:B------:R-:W-:Y:S02]  /*22a0*/  LEA R38, P2, R16.reuse, R60.reuse, 0x1 ;  /* 0x0000003c10267211 */ /* 0x0c0fe400078408ff */
[----:B------:R-:W-:Y:S02]  /*22b0*/  LEA R42, P1, R3, R60, 0x1 ;  /* 0x0000003c032a7211 */ /* 0x000fe400078208ff */
[----:B------:R-:W-:Y:S02]  /*22c0*/  LEA R12, R55, R2, 0x4 ;  /* 0x00000002370c7211 */ /* 0x000fe400078e20ff */
[-C--:B------:R-:W-:Y:S02]  /*22d0*/  LEA.HI.X.SX32 R39, R16, R61.reuse, 0x1, P2 ;  /* 0x0000003d10277211 */ /* 0x080fe400010f0eff */
[----:B------:R-:W-:Y:S01]  /*22e0*/  LEA.HI.X.SX32 R43, R3, R61, 0x1, P1 ;  /* 0x0000003d032b7211 */ /* 0x000fe200008f0eff */
[----:B------:R-:W-:Y:S01]  /*22f0*/  IMAD R3, R55, 0x20, R12 ;  /* 0x0000002037037824 */ /* 0x000fe200078e020c */
[----:B------:R-:W-:-:S02]  /*2300*/  LEA R44, P2, R4, R60, 0x1 ;  /* 0x0000003c042c7211 */ /* 0x000fc400078408ff */
[CC--:B------:R-:W-:Y:S02]  /*2310*/  LEA R46, P3, R5.reuse, R60.reuse, 0x1 ;  /* 0x0000003c052e7211 */ /* 0x0c0fe400078608ff */
[-C--:B------:R-:W-:Y:S02]  /*2320*/  LEA R48, P1, R10, R60.reuse, 0x1 ;  /* 0x0000003c0a307211 */ /* 0x080fe400078208ff */
[-C--:B------:R-:W-:Y:S02]  /*2330*/  LEA.HI.X.SX32 R45, R4, R61.reuse, 0x1, P2 ;  /* 0x0000003d042d7211 */ /* 0x080fe400010f0eff */
[----:B------:R-:W-:Y:S02]  /*2340*/  LEA.HI.X.SX32 R47, R5, R61, 0x1, P3 ;  /* 0x0000003d052f7211 */ /* 0x000fe400018f0eff */
[----:B------:R-:W-:Y:S02]  /*2350*/  LEA R52, P3, R2, R60, 0x1 ;  /* 0x0000003c02347211 */ /* 0x000fe400078608ff */
[----:B------:R-:W-:-:S02]  /*2360*/  LEA R4, R55, R3, 0x4 ;  /* 0x0000000337047211 */ /* 0x000fc400078e20ff */
[-C--:B------:R-:W-:Y:S02]  /*2370*/  LEA.HI.X.SX32 R49, R10, R61.reuse, 0x1, P1 ;  /* 0x0000003d0a317211 */ /* 0x080fe400008f0eff */
[-C--:B------:R-:W-:Y:S02]  /*2380*/  LEA R54, P1, R12, R60.reuse, 0x1 ;  /* 0x0000003c0c367211 */ /* 0x080fe400078208ff */
[-C--:B------:R-:W-:Y:S01]  /*2390*/  LEA.HI.X.SX32 R53, R2, R61.reuse, 0x1, P3 ;  /* 0x0000003d02357211 */ /* 0x080fe200018f0eff */
[----:B------:R-:W-:Y:S01]  /*23a0*/  IMAD R2, R55, 0x10, R4 ;  /* 0x0000001037027824 */ /* 0x000fe200078e0204 */
[----:B------:R-:W-:Y:S02]  /*23b0*/  LEA.HI.X.SX32 R55, R12, R61, 0x1, P1 ;  /* 0x0000003d0c377211 */ /* 0x000fe400008f0eff */
[----:B------:R-:W-:Y:S02]  /*23c0*/  LEA R50, P2, R11, R60, 0x1 ;  /* 0x0000003c0b327211 */ /* 0x000fe400078408ff */
[----:B------:R-:W-:-:S02]  /*23d0*/  SHF.R.S32.HI R12, RZ, 0x6, R130 ;  /* 0x00000006ff0c7819 */ /* 0x000fc40000011482 */
[----:B------:R-:W-:Y:S02]  /*23e0*/  LEA.HI.X.SX32 R51, R11, R61, 0x1, P2 ;  /* 0x0000003d0b337211 */ /* 0x000fe400010f0eff */
[----:B------:R-:W-:Y:S02]  /*23f0*/  SGXT R12, R12, 0x1 ;  /* 0x000000010c0c781a */ /* 0x000fe40000000200 */
[----:B------:R-:W-:Y:S02]  /*2400*/  SHF.R.U32.HI R11, RZ, 0x3, R130 ;  /* 0x00000003ff0b7819 */ /* 0x000fe40000011682 */
[----:B------:R-:W-:Y:S02]  /*2410*/  MOV R131, c[0x0][0x1a4] ;  /* 0x0000690000837a02 */ /* 0x000fe40000000f00 */
[----:B------:R-:W-:Y:S02]  /*2420*/  LOP3.LUT R14, R12, 0x90, RZ, 0xc0, !PT ;  /* 0x000000900c0e7812 */ /* 0x000fe400078ec0ff */
[----:B------:R-:W-:Y:S01]  /*2430*/  LOP3.LUT R12, R11, 0x4, RZ, 0xc0, !PT ;  /* 0x000000040b0c7812 */ /* 0x000fe200078ec0ff */
[C---:B------:R-:W-:Y:S01]  /*2440*/  IMAD.WIDE R134, R131.reuse, 0x2, R18 ;  /* 0x0000000283867825 */ /* 0x040fe200078e0212 */
[----:B------:R-:W-:-:S02]  /*2450*/  SHF.L.U32 R11, R131, 0x1, RZ ;  /* 0x00000001830b7819 */ /* 0x000fc400000006ff */
[----:B------:R-:W-:Y:S01]  /*2460*/  LOP3.LUT R185, R128, 0x160, R132, 0xf8, !PT ;  /* 0x0000016080b97812 */ /* 0x000fe200078ef884 */
[C---:B------:R-:W-:Y:S01]  /*2470*/  IMAD R129, R131.reuse, 0x3, RZ ;  /* 0x0000000383817824 */ /* 0x040fe200078e02ff */
[----:B------:R-:W-:Y:S01]  /*2480*/  LOP3.LUT P1, RZ, R130, 0x1, RZ, 0xc0, !PT ;  /* 0x0000000182ff7812 */ /* 0x000fe2000782c0ff */
[C---:B------:R-:W-:Y:S01]  /*2490*/  IMAD.SHL.U32 R251, R131.reuse, 0x4, RZ ;  /* 0x0000000483fb7824 */ /* 0x040fe200078e00ff */
[C---:B------:R-:W-:Y:S01]  /*24a0*/  SHF.L.U32 R221, R131.reuse, 0x3, RZ ;  /* 0x0000000383dd7819 */ /* 0x040fe200000006ff */
[----:B------:R-:W-:Y:S01]  /*24b0*/  IMAD R245, R131, 0x5, RZ ;  /* 0x0000000583f57824 */ /* 0x000fe200078e02ff */
[----:B------:R-:W-:Y:S01]  /*24c0*/  LOP3.LUT R185, R185, 0x10, R130, 0x78, !PT ;  /* 0x00000010b9b97812 */ /* 0x000fe200078e7882 */
[C---:B------:R-:W-:Y:S01]  /*24d0*/  IMAD R237, R131.reuse, 0x6, RZ ;  /* 0x0000000683ed7824 */ /* 0x040fe200078e02ff */
[----:B------:R0:W-:Y:S01]  /*24e0*/  STL.64 [R1+0x30], R134 ;  /* 0x0000308601007387 */ /* 0x0001e20000100a00 */
[----:B------:R-:W-:Y:S01]  /*24f0*/  IMAD R229, R131, 0x7, RZ ;  /* 0x0000000783e57824 */ /* 0x000fe200078e02ff */
[-C--:B------:R-:W-:Y:S01]  /*2500*/  LEA R56, P2, R3, R60.reuse, 0x1 ;  /* 0x0000003c03387211 */ /* 0x080fe200078408ff */
[C---:B------:R-:W-:Y:S01]  /*2510*/  IMAD R215, R131.reuse, 0x9, RZ ;  /* 0x0000000983d77824 */ /* 0x040fe200078e02ff */
[-C--:B------:R-:W-:Y:S01]  /*2520*/  LEA R58, P3, R4, R60.reuse, 0x1 ;  /* 0x0000003c043a7211 */ /* 0x080fe200078608ff */
[C---:B------:R-:W-:Y:S01]  /*2530*/  IMAD R211, R131.reuse, 0xa, RZ ;  /* 0x0000000a83d37824 */ /* 0x040fe200078e02ff */
[----:B------:R-:W-:Y:S01]  /*2540*/  LEA R60, P4, R2, R60, 0x1 ;  /* 0x0000003c023c7211 */ /* 0x000fe200078808ff */
[C---:B------:R-:W-:Y:S01]  /*2550*/  IMAD R207, R131.reuse, 0xb, RZ ;  /* 0x0000000b83cf7824 */ /* 0x040fe200078e02ff */
[----:B------:R-:W-:Y:S01]  /*2560*/  LOP3.LUT R14, R14, 0x17e, R187, 0x78, !PT ;  /* 0x0000017e0e0e7812 */ /* 0x000fe200078e78bb */
[----:B------:R-:W-:Y:S01]  /*2570*/  IMAD R203, R131, 0xc, RZ ;  /* 0x0000000c83cb7824 */ /* 0x000fe200078e02ff */
[----:B------:R-:W-:Y:S01]  /*2580*/  LOP3.LUT R187, R187, 0x38, RZ, 0xc0, !PT ;  /* 0x00000038bbbb7812 */ /* 0x000fe200078ec0ff */
[----:B------:R-:W-:Y:S01]  /*2590*/  IMAD R199, R131, 0xd, RZ ;  /* 0x0000000d83c77824 */ /* 0x000fe200078e02ff */
[-C--:B------:R-:W-:Y:S01]  /*25a0*/  LEA.HI.X.SX32 R57, R3, R61.reuse, 0x1, P2 ;  /* 0x0000003d03397211 */ /* 0x080fe200010f0eff */
[C---:B------:R-:W-:Y:S01]  /*25b0*/  IMAD R195, R131.reuse, 0xe, RZ ;  /* 0x0000000e83c37824 */ /* 0x040fe200078e02ff */
[-C--:B------:R-:W-:Y:S01]  /*25c0*/  LEA.HI.X.SX32 R59, R4, R61.reuse, 0x1, P3 ;  /* 0x0000003d043b7211 */ /* 0x080fe200018f0eff */
[C---:B------:R-:W-:Y:S01]  /*25d0*/  IMAD R191, R131.reuse, 0xf, RZ ;  /* 0x0000000f83bf7824 */ /* 0x040fe200078e02ff */
[----:B------:R-:W-:Y:S01]  /*25e0*/  LEA.HI.X.SX32 R61, R2, R61, 0x1, P4 ;  /* 0x0000003d023d7211 */ /* 0x000fe200020f0eff */
[----:B------:R-:W-:Y:S01]  /*25f0*/  IMAD.WIDE R132, R131, 0x2, R20 ;  /* 0x0000000283847825 */ /* 0x000fe200078e0214 */
[----:B------:R-:W-:-:S02]  /*2600*/  LOP3.LUT R3, R0, 0x10, RZ, 0x3c, !PT ;  /* 0x0000001000037812 */ /* 0x000fc400078e3cff */
[C---:B------:R-:W-:Y:S01]  /*2610*/  LOP3.LUT R4, R0.reuse, 0x20, RZ, 0x3c, !PT ;  /* 0x0000002000047812 */ /* 0x040fe200078e3cff */
[C---:B------:R-:W-:Y:S01]  /*2620*/  IMAD.WIDE R130, R11.reuse, 0x2, R18 ;  /* 0x000000020b827825 */ /* 0x040fe200078e0212 */
[----:B------:R1:W-:Y:S01]  /*2630*/  STL.64 [R1+0x28], R132 ;  /* 0x0000288401007387 */ /* 0x0003e20000100a00 */
[C---:B------:R-:W-:Y:S02]  /*2640*/  LOP3.LUT R2, R0.reuse, 0x30, RZ, 0x3c, !PT ;  /* 0x0000003000027812 */ /* 0x040fe400078e3cff */
[----:B0-----:R-:W-:Y:S01]  /*2650*/  IMAD.WIDE R134, R11, 0x2, R20 ;  /* 0x000000020b867825 */ /* 0x001fe200078e0214 */
[----:B------:R0:W-:Y:S01]  /*2660*/  STL.64 [R1+0x20], R130 ;  /* 0x0000208201007387 */ /* 0x0001e20000100a00 */
[C---:B------:R-:W-:Y:S02]  /*2670*/  LOP3.LUT R3, R0.reuse, 0x40, RZ, 0x3c, !PT ;  /* 0x0000004000037812 */ /* 0x040fe400078e3cff */
[C---:B------:R-:W-:Y:S01]  /*2680*/  LOP3.LUT R4, R0.reuse, 0x50, RZ, 0x3c, !PT ;  /* 0x0000005000047812 */ /* 0x040fe200078e3cff */
[----:B------:R2:W-:Y:S01]  /*2690*/  STL.64 [R1+0x18], R134 ;  /* 0x0000188601007387 */ /* 0x0005e20000100a00 */
[C---:B------:R-:W-:Y:S01]  /*26a0*/  LOP3.LUT R2, R0.reuse, 0x60, RZ, 0x3c, !PT ;  /* 0x0000006000027812 */ /* 0x040fe200078e3cff */
[----:B------:R-:W-:Y:S01]  /*26b0*/  IMAD.WIDE R248, R245, 0x2, R18 ;  /* 0x00000002f5f87825 */ /* 0x000fe200078e0212 */
[----:B------:R-:W-:-:S02]  /*26c0*/  LOP3.LUT R3, R0, 0x70, RZ, 0x3c, !PT ;  /* 0x0000007000037812 */ /* 0x000fc400078e3cff */
[----:B------:R-:W-:Y:S01]  /*26d0*/  ISETP.GE.U32.AND P2, PT, R188, 0x40, PT ;  /* 0x00000040bc00780c */ /* 0x000fe20003f46070 */
[C---:B-1----:R-:W-:Y:S01]  /*26e0*/  IMAD.WIDE R132, R129.reuse, 0x2, R18 ;  /* 0x0000000281847825 */ /* 0x042fe200078e0212 */
[----:B------:R-:W-:Y:S02]  /*26f0*/  MOV R2, 0xff800000 ;  /* 0xff80000000027802 */ /* 0x000fe40000000f00 */
[----:B------:R-:W-:Y:S01]  /*2700*/  MOV R10, RZ ;  /* 0x000000ff000a7202 */ /* 0x000fe20000000f00 */
[----:B0-----:R-:W-:Y:S01]  /*2710*/  IMAD.WIDE R130, R129, 0x2, R20 ;  /* 0x0000000281827825 */ /* 0x001fe200078e0214 */
[----:B------:R2:W-:Y:S01]  /*2720*/  STL.64 [R1+0x10], R132 ;  /* 0x0000108401007387 */ /* 0x0005e20000100a00 */
[----:B------:R-:W-:Y:S02]  /*2730*/  MOV R16, 0xff800000 ;  /* 0xff80000000107802 */ /* 0x000fe40000000f00 */
[----:B------:R-:W-:Y:S01]  /*2740*/  IMAD.WIDE R128, R251, 0x2, R18 ;  /* 0x00000002fb807825 */ /* 0x000fe200078e0212 */
[----:B------:R2:W-:Y:S01]  /*2750*/  STL.64 [R1+0x8], R130 ;  /* 0x0000088201007387 */ /* 0x0005e20000100a00 */
[----:B------:R-:W-:-:S02]  /*2760*/  MOV R5, RZ ;  /* 0x000000ff00057202 */ /* 0x000fc40000000f00 */
[--C-:B------:R-:W-:Y:S01]  /*2770*/  IMAD.WIDE R240, R237, 0x2, R18.reuse ;  /* 0x00000002edf07825 */ /* 0x100fe200078e0212 */
[----:B------:R2:W-:Y:S01]  /*2780*/  STL.64 [R1], R128 ;  /* 0x0000008001007387 */ /* 0x0005e20000100a00 */
[----:B------:R-:W-:Y:S02]  /*2790*/  MOV R182, 0x3f800000 ;  /* 0x3f80000000b67802 */ /* 0x000fe40000000f00 */
[--C-:B------:R-:W-:Y:S01]  /*27a0*/  IMAD.WIDE R232, R229, 0x2, R18.reuse ;  /* 0x00000002e5e87825 */ /* 0x100fe200078e0212 */
[C---:B------:R-:W-:Y:S02]  /*27b0*/  ISETP.LT.U32.AND P0, PT, R188.reuse, 0x40, !P0 ;  /* 0x00000040bc00780c */ /* 0x040fe40004701070 */
[----:B------:R-:W-:Y:S01]  /*27c0*/  ISETP.LT.U32.AND P1, PT, R188, 0x40, !P1 ;  /* 0x00000040bc00780c */ /* 0x000fe20004f21070 */
[--C-:B------:R-:W-:Y:S01]  /*27d0*/  IMAD.WIDE R224, R221, 0x2, R18.reuse ;  /* 0x00000002dde07825 */ /* 0x100fe200078e0212 */
[----:B------:R-:W-:Y:S02]  /*27e0*/  LOP3.LUT R189, R6, 0x40, RZ, 0x3c, !PT ;  /* 0x0000004006bd7812 */ /* 0x000fe400078e3cff */
[----:B------:R-:W-:Y:S01]  /*27f0*/  LOP3.LUT R186, R8, 0x20, RZ, 0x3c, !PT ;  /* 0x0000002008ba7812 */ /* 0x000fe200078e3cff */
[----:B------:R-:W-:-:S04]  /*2800*/  IMAD.WIDE R218, R215, 0x2, R18 ;  /* 0x00000002d7da7825 */ /* 0x000fc800078e0212 */
[----:B------:R-:W-:-:S04]  /*2810*/  IMAD.WIDE R212, R211, 0x2, R18 ;  /* 0x00000002d3d47825 */ /* 0x000fc800078e0212 */
[----:B------:R-:W-:-:S04]  /*2820*/  IMAD.WIDE R208, R207, 0x2, R18 ;  /* 0x00000002cfd07825 */ /* 0x000fc800078e0212 */
[----:B------:R-:W-:-:S04]  /*2830*/  IMAD.WIDE R204, R203, 0x2, R18 ;  /* 0x00000002cbcc7825 */ /* 0x000fc800078e0212 */
[----:B------:R-:W-:-:S04]  /*2840*/  IMAD.WIDE R200, R199, 0x2, R18 ;  /* 0x00000002c7c87825 */ /* 0x000fc800078e0212 */
[----:B------:R-:W-:-:S04]  /*2850*/  IMAD.WIDE R196, R195, 0x2, R18 ;  /* 0x00000002c3c47825 */ /* 0x000fc800078e0212 */
[----:B------:R-:W-:-:S04]  /*2860*/  IMAD.WIDE R192, R191, 0x2, R18 ;  /* 0x00000002bfc07825 */ /* 0x000fc800078e0212 */
[----:B------:R-:W-:Y:S02]  /*2870*/  IMAD.MOV.U32 R3, RZ, RZ, -0x800000 ;  /* 0xff800000ff037424 */ /* 0x000fe400078e00ff */
[----:B------:R-:W-:Y:S02]  /*2880*/  IMAD.MOV.U32 R4, RZ, RZ, -0x800000 ;  /* 0xff800000ff047424 */ /* 0x000fe400078e00ff */
[----:B------:R-:W-:Y:S02]  /*2890*/  IMAD.IADD R15, R187, 0x1, R12 ;  /* 0x00000001bb0f7824 */ /* 0x000fe400078e020c */
[----:B------:R-:W-:-:S04]  /*28a0*/  IMAD.WIDE R250, R251, 0x2, R20 ;  /* 0x00000002fbfa7825 */ /* 0x000fc800078e0214 */
        /* <DEDUP_REMOVED lines=10> */
[----:B--2---:R-:W-:-:S04]  /*2950*/  IMAD.WIDE R190, R191, 0x2, R20 ;  /* 0x00000002bfbe7825 */ /* 0x004fc800078e0214 */
.L_x_1:
[----:B------:R-:W2:Y:S04]  /*2960*/  LDL.64 R134, [R1+0x30] ;  /* 0x0000300001867983 */ /* 0x000ea80000100a00 */
[----:B------:R-:W3:Y:S04]  /*2970*/  LDL.64 R132, [R1+0x28] ;  /* 0x0000280001847983 */ /* 0x000ee80000100a00 */
[----:B------:R-:W4:Y:S04]  /*2980*/  LDL.64 R130, [R1+0x20] ;  /* 0x0000200001827983 */ /* 0x000f280000100a00 */
[----:B------:R-:W5:Y:S04]  /*2990*/  LDL.64 R144, [R1+0x10] ;  /* 0x0000100001907983 */ /* 0x000f680000100a00 */
[----:B------:R-:W5:Y:S04]  /*29a0*/  LDL.64 R142, [R1] ;  /* 0x00000000018e7983 */ /* 0x000f680000100a00 */
[----:B------:R-:W5:Y:S04]  /*29b0*/  LDL.64 R140, [R1+0x18] ;  /* 0x00001800018c7983 */ /* 0x000f680000100a00 */
[----:B------:R-:W5:Y:S01]  /*29c0*/  LDL.64 R138, [R1+0x8] ;  /* 0x00000800018a7983 */ /* 0x000f620000100a00 */
[----:B------:R-:W-:-:S04]  /*29d0*/  IMAD.WIDE R128, R13, 0x2, R18 ;  /* 0x000000020d807825 */ /* 0x000fc800078e0212 */
[C---:B------:R-:W-:Y:S02]  /*29e0*/  IMAD.WIDE R136, R13.reuse, 0x2, R20 ;  /* 0x000000020d887825 */ /* 0x040fe400078e0214 */
[----:B------:R0:W5:Y:S04]  /*29f0*/  LDG.E.U16 R128, [R128.64] ;  /* 0x0000000480807981 */ /* 0x000168000c1e1500 */
[----:B0-----:R0:W5:Y:S02]  /*2a00*/  LDG.E.U16 R129, [R136.64] ;  /* 0x0000000488817981 */ /* 0x001164000c1e1500 */
[----:B0-----:R-:W-:-:S04]  /*2a10*/  IMAD.WIDE R136, R13, 0x2, R250 ;  /* 0x000000020d887825 */ /* 0x001fc800078e02fa */
[----:B--2---:R-:W-:-:S04]  /*2a20*/  IMAD.WIDE R134, R13, 0x2, R134 ;  /* 0x000000020d867825 */ /* 0x004fc800078e0286 */
[C---:B---3--:R-:W-:Y:S01]  /*2a30*/  IMAD.WIDE R132, R13.reuse, 0x2, R132 ;  /* 0x000000020d847825 */ /* 0x048fe200078e0284 */
[----:B------:R0:W2:Y:S03]  /*2a40*/  LDG.E.U16 R147, [R134.64] ;  /* 0x0000000486937981 */ /* 0x0000a6000c1e1500 */
[C---:B----4-:R-:W-:Y:S01]  /*2a50*/  IMAD.WIDE R130, R13.reuse, 0x2, R130 ;  /* 0x000000020d827825 */ /* 0x050fe200078e0282 */
[----:B------:R5:W3:Y:S04]  /*2a60*/  LDG.E.U16 R146, [R132.64] ;  /* 0x0000000484927981 */ /* 0x000ae8000c1e1500 */
[----:B0-----:R0:W4:Y:S01]  /*2a70*/  LDG.E.U16 R135, [R130.64] ;  /* 0x0000000482877981 */ /* 0x001122000c1e1500 */
[----:B-----5:R-:W-:-:S04]  /*2a80*/  IMAD.WIDE R132, R13, 0x2, R144 ;  /* 0x000000020d847825 */ /* 0x020fc800078e0290 */
[C---:B------:R-:W-:Y:S02]  /*2a90*/  IMAD.WIDE R140, R13.reuse, 0x2, R140 ;  /* 0x000000020d8c7825 */ /* 0x040fe400078e028c */
[----:B------:R1:W5:Y:S02]  /*2aa0*/  LDG.E.U16 R133, [R132.64] ;  /* 0x0000000484857981 */ /* 0x000364000c1e1500 */
[C---:B0-----:R-:W-:Y:S02]  /*2ab0*/  IMAD.WIDE R130, R13.reuse, 0x2, R142 ;  /* 0x000000020d827825 */ /* 0x041fe400078e028e */
[----:B------:R0:W2:Y:S02]  /*2ac0*/  LDG.E.U16 R134, [R140.64] ;  /* 0x000000048c867981 */ /* 0x0000a4000c1e1500 */
[C---:B------:R-:W-:Y:S02]  /*2ad0*/  IMAD.WIDE R138, R13.reuse, 0x2, R138 ;  /* 0x000000020d8a7825 */ /* 0x040fe400078e028a */
[----:B------:R0:W2:Y:S04]  /*2ae0*/  LDG.E.U16 R131, [R130.64] ;  /* 0x0000000482837981 */ /* 0x0000a8000c1e1500 */
[----:B-1----:R1:W2:Y:S01]  /*2af0*/  LDG.E.U16 R132, [R138.64] ;  /* 0x000000048a847981 */ /* 0x0022a2000c1e1500 */
[----:B0-----:R-:W-:-:S03]  /*2b00*/  IMAD.WIDE R140, R13, 0x2, R240 ;  /* 0x000000020d8c7825 */ /* 0x001fc600078e02f0 */
[----:B------:R0:W2:Y:S01]  /*2b10*/  LDG.E.U16 R130, [R136.64] ;  /* 0x0000000488827981 */ /* 0x0000a2000c1e1500 */
[----:B------:R-:W-:-:S03]  /*2b20*/  IMAD.WIDE R142, R13, 0x2, R236 ;  /* 0x000000020d8e7825 */ /* 0x000fc600078e02ec */
[----:B------:R0:W2:Y:S01]  /*2b30*/  LDG.E.U16 R150, [R140.64] ;  /* 0x000000048c967981 */ /* 0x0000a2000c1e1500 */
[----:B-1----:R-:W-:-:S03]  /*2b40*/  IMAD.WIDE R138, R13, 0x2, R244 ;  /* 0x000000020d8a7825 */ /* 0x002fc600078e02f4 */
[----:B------:R1:W2:Y:S01]  /*2b50*/  LDG.E.U16 R151, [R142.64] ;  /* 0x000000048e977981 */ /* 0x0002a2000c1e1500 */
[----:B0-----:R-:W-:-:S03]  /*2b60*/  IMAD.WIDE R136, R13, 0x2, R248 ;  /* 0x000000020d887825 */ /* 0x001fc600078e02f8 */
[----:B------:R0:W2:Y:S01]  /*2b70*/  LDG.E.U16 R149, [R138.64] ;  /* 0x000000048a957981 */ /* 0x0000a2000c1e1500 */
[----:B------:R-:W-:-:S03]  /*2b80*/  IMAD.WIDE R144, R13, 0x2, R232 ;  /* 0x000000020d907825 */ /* 0x000fc600078e02e8 */
[----:B------:R1:W2:Y:S01]  /*2b90*/  LDG.E.U16 R148, [R136.64] ;  /* 0x0000000488947981 */ /* 0x0002a2000c1e1500 */
[----:B------:R-:W-:-:S03]  /*2ba0*/  IMAD.WIDE R140, R13, 0x2, R220 ;  /* 0x000000020d8c7825 */ /* 0x000fc600078e02dc */
[----:B------:R1:W2:Y:S01]  /*2bb0*/  LDG.E.U16 R152, [R144.64] ;  /* 0x0000000490987981 */ /* 0x0002a2000c1e1500 */
[----:B0-----:R-:W-:-:S03]  /*2bc0*/  IMAD.WIDE R138, R13, 0x2, R224 ;  /* 0x000000020d8a7825 */ /* 0x001fc600078e02e0 */
[----:B------:R0:W2:Y:S01]  /*2bd0*/  LDG.E.U16 R155, [R140.64] ;  /* 0x000000048c9b7981 */ /* 0x0000a2000c1e1500 */
[----:B-1----:R-:W-:-:S03]  /*2be0*/  IMAD.WIDE R136, R13, 0x2, R228 ;  /* 0x000000020d887825 */ /* 0x002fc600078e02e4 */
[----:B------:R1:W3:Y:S01]  /*2bf0*/  LDG.E.U16 R154, [R138.64] ;  /* 0x000000048a9a7981 */ /* 0x0002e2000c1e1500 */
[----:B------:R-:W-:-:S03]  /*2c00*/  IMAD.WIDE R142, R13, 0x2, R218 ;  /* 0x000000020d8e7825 */ /* 0x000fc600078e02da */
[----:B------:R0:W4:Y:S01]  /*2c10*/  LDG.E.U16 R153, [R136.64] ;  /* 0x0000000488997981 */ /* 0x000122000c1e1500 */
[----:B------:R-:W-:-:S03]  /*2c20*/  IMAD.WIDE R144, R13, 0x2, R214 ;  /* 0x000000020d907825 */ /* 0x000fc600078e02d6 */
[----:B------:R0:W4:Y:S01]  /*2c30*/  LDG.E.U16 R156, [R142.64] ;  /* 0x000000048e9c7981 */ /* 0x000122000c1e1500 */
[----:B-1----:R-:W-:-:S03]  /*2c40*/  IMAD.WIDE R138, R13, 0x2, R210 ;  /* 0x000000020d8a7825 */ /* 0x002fc600078e02d2 */
[----:B------:R1:W4:Y:S01]  /*2c50*/  LDG.E.U16 R157, [R144.64] ;  /* 0x00000004909d7981 */ /* 0x000322000c1e1500 */
[----:B0-----:R-:W-:-:S03]  /*2c60*/  IMAD.WIDE R136, R13, 0x2, R212 ;  /* 0x000000020d887825 */ /* 0x001fc600078e02d4 */
[----:B------:R0:W5:Y:S01]  /*2c70*/  LDG.E.U16 R159, [R138.64] ;  /* 0x000000048a9f7981 */ /* 0x000162000c1e1500 */
[----:B------:R-:W-:-:S03]  /*2c80*/  IMAD.WIDE R140, R13, 0x2, R208 ;  /* 0x000000020d8c7825 */ /* 0x000fc600078e02d0 */
[----:B------:R0:W5:Y:S01]  /*2c90*/  LDG.E.U16 R158, [R136.64] ;  /* 0x00000004889e7981 */ /* 0x000162000c1e1500 */
[----:B------:R-:W-:-:S03]  /*2ca0*/  IMAD.WIDE R142, R13, 0x2, R206 ;  /* 0x000000020d8e7825 */ /* 0x000fc600078e02ce */
[----:B------:R0:W5:Y:S01]  /*2cb0*/  LDG.E.U16 R216, [R140.64] ;  /* 0x000000048cd87981 */ /* 0x000162000c1e1500 */
[----:B-1----:R-:W-:-:S03]  /*2cc0*/  IMAD.WIDE R144, R13, 0x2, R204 ;  /* 0x000000020d907825 */ /* 0x002fc600078e02cc */
[----:B------:R1:W5:Y:S01]  /*2cd0*/  LDG.E.U16 R142, [R142.64] ;  /* 0x000000048e8e7981 */ /* 0x000362000c1e1500 */
[----:B0-----:R-:W-:-:S03]  /*2ce0*/  IMAD.WIDE R136, R13, 0x2, R202 ;  /* 0x000000020d887825 */ /* 0x001fc600078e02ca */
[----:B------:R0:W5:Y:S01]  /*2cf0*/  LDG.E.U16 R144, [R144.64] ;  /* 0x0000000490907981 */ /* 0x000162000c1e1500 */
[----:B------:R-:W-:-:S04]  /*2d00*/  IMAD.WIDE R138, R13, 0x2, R200 ;  /* 0x000000020d8a7825 */ /* 0x000fc800078e02c8 */
[C---:B------:R-:W-:Y:S01]  /*2d10*/  IMAD.WIDE R140, R13.reuse, 0x2, R198 ;  /* 0x000000020d8c7825 */ /* 0x040fe200078e02c6 */
[----:B-1----:R1:W5:Y:S04]  /*2d20*/  LDG.E.U16 R143, [R136.64] ;  /* 0x00000004888f7981 */ /* 0x002368000c1e1500 */
[----:B0-----:R0:W5:Y:S04]  /*2d30*/  LDG.E.U16 R145, [R138.64] ;  /* 0x000000048a917981 */ /* 0x001168000c1e1500 */
[----:B------:R0:W5:Y:S01]  /*2d40*/  LDG.E.U16 R140, [R140.64] ;  /* 0x000000048c8c7981 */ /* 0x000162000c1e1500 */
[----:B-1----:R-:W-:-:S04]  /*2d50*/  IMAD.WIDE R136, R13, 0x2, R196 ;  /* 0x000000020d887825 */ /* 0x002fc800078e02c4 */
[C---:B0-----:R-:W-:Y:S01]  /*2d60*/  IMAD.WIDE R138, R13.reuse, 0x2, R194 ;  /* 0x000000020d8a7825 */ /* 0x041fe200078e02c2 */
[----:B------:R0:W5:Y:S05]  /*2d70*/  LDG.E.U16 R141, [R136.64] ;  /* 0x00000004888d7981 */ /* 0x00016a000c1e1500 */
[----:B------:R1:W5:Y:S01]  /*2d80*/  LDG.E.U16 R138, [R138.64] ;  /* 0x000000048a8a7981 */ /* 0x000362000c1e1500 */
[----:B0-----:R-:W-:-:S05]  /*2d90*/  IMAD.WIDE R136, R13, 0x2, R192 ;  /* 0x000000020d887825 */ /* 0x001fca00078e02c0 */
[----:B-1----:R0:W5:Y:S02]  /*2da0*/  LDG.E.U16 R139, [R136.64] ;  /* 0x00000004888b7981 */ /* 0x002164000c1e1500 */
[----:B0-----:R-:W-:-:S06]  /*2db0*/  IMAD.WIDE R136, R13, 0x2, R190 ;  /* 0x000000020d887825 */ /* 0x001fcc00078e02be */
[----:B------:R-:W5:Y:S04]  /*2dc0*/  LDG.E.U16 R136, [R136.64] ;  /* 0x0000000488887981 */ /* 0x000f68000c1e1500 */
[----:B------:R-:W-:Y:S01]  /*2dd0*/  BAR.SYNC.DEFER_BLOCKING 0x0 ;  /* 0x0000000000007b1d */ /* 0x000fe20000010000 */
[C---:B------:R-:W-:Y:S02]  /*2de0*/  LOP3.LUT R217, R0.reuse, 0x10, RZ, 0x3c, !PT ;  /* 0x0000001000d97812 */ /* 0x040fe400078e3cff */
[----:B------:R-:W-:-:S03]  /*2df0*/  LOP3.LUT R222, R0, 0x20, RZ, 0x3c, !PT ;  /* 0x0000002000de7812 */ /* 0x000fc600078e3cff */
[----:B------:R-:W-:Y:S04]  /*2e00*/  STS.U16 [R0+0x8000], R128 ;  /* 0x0080008000007388 */ /* 0x000fe80000000400 */
[----:B------:R-:W-:Y:S04]  /*2e10*/  STS.U16 [R0+0x8200], R129 ;  /* 0x0082008100007388 */ /* 0x000fe80000000400 */
[----:B--2---:R-:W-:Y:S04]  /*2e20*/  STS.U16 [R0+0xa200], R155 ;  /* 0x00a2009b00007388 */ /* 0x004fe80000000400 */
[----:B---3--:R-:W-:Y:S04]  /*2e30*/  STS.U16 [R0+0xa000], R154 ;  /* 0x00a0009a00007388 */ /* 0x008fe80000000400 */
[----:B------:R-:W-:Y:S04]  /*2e40*/  STS.U16 [R217+0x8400], R147 ;  /* 0x00840093d9007388 */ /* 0x000fe80000000400 */
[----:B------:R-:W-:Y:S04]  /*2e50*/  STS.U16 [R217+0x8600], R146 ;  /* 0x00860092d9007388 */ /* 0x000fe80000000400 */
[----:B----4-:R-:W-:Y:S04]  /*2e60*/  STS.U16 [R217+0xa400], R156 ;  /* 0x00a4009cd9007388 */ /* 0x010fe80000000400 */
[----:B------:R0:W-:Y:S04]  /*2e70*/  STS.U16 [R217+0xa600], R157 ;  /* 0x00a6009dd9007388 */ /* 0x0001e80000000400 */
[----:B------:R-:W-:Y:S04]  /*2e80*/  STS.U16 [R222+0x8800], R135 ;  /* 0x00880087de007388 */ /* 0x000fe80000000400 */
[----:B------:R-:W-:Y:S01]  /*2e90*/  STS.U16 [R222+0x8a00], R134 ;  /* 0x008a0086de007388 */ /* 0x000fe20000000400 */
[----:B0-----:R-:W-:-:S03]  /*2ea0*/  LOP3.LUT R217, R0, 0x30, RZ, 0x3c, !PT ;  /* 0x0000003000d97812 */ /* 0x001fc600078e3cff */
[----:B-----5:R-:W-:Y:S04]  /*2eb0*/  STS.U16 [R222+0xa800], R158 ;  /* 0x00a8009ede007388 */ /* 0x020fe80000000400 */
[----:B------:R0:W-:Y:S04]  /*2ec0*/  STS.U16 [R222+0xaa00], R159 ;  /* 0x00aa009fde007388 */ /* 0x0001e80000000400 */
[----:B------:R-:W-:Y:S04]  /*2ed0*/  STS.U16 [R217+0x8c00], R133 ;  /* 0x008c0085d9007388 */ /* 0x000fe80000000400 */
[----:B------:R-:W-:Y:S01]  /*2ee0*/  STS.U16 [R217+0x8e00], R132 ;  /* 0x008e0084d9007388 */ /* 0x000fe20000000400 */
[----:B0-----:R-:W-:-:S03]  /*2ef0*/  LOP3.LUT R222, R0, 0x40, RZ, 0x3c, !PT ;  /* 0x0000004000de7812 */ /* 0x001fc600078e3cff */
[----:B------:R-:W-:Y:S04]  /*2f00*/  STS.U16 [R217+0xac00], R216 ;  /* 0x00ac00d8d9007388 */ /* 0x000fe80000000400 */
        /* <DEDUP_REMOVED lines=15> */
[----:B------:R-:W-:Y:S04]  /*3000*/  STS.U16 [R222+0xba00], R138 ;  /* 0x00ba008ade007388 */ /* 0x000fe80000000400 */
[----:B------:R-:W-:Y:S04]  /*3010*/  STS.U16 [R217+0x9c00], R152 ;  /* 0x009c0098d9007388 */ /* 0x000fe80000000400 */
[----:B------:R-:W-:Y:S04]  /*3020*/  STS.U16 [R217+0x9e00], R153 ;  /* 0x009e0099d9007388 */ /* 0x000fe80000000400 */
[----:B------:R-:W-:Y:S04]  /*3030*/  STS.U16 [R217+0xbc00], R139 ;  /* 0x00bc008bd9007388 */ /* 0x000fe80000000400 */
[----:B------:R-:W-:Y:S04]  /*3040*/  STS.U16 [R217+0xbe00], R136 ;  /* 0x00be0088d9007388 */ /* 0x000fe80000000400 */
[----:B------:R-:W-:Y:S06]  /*3050*/  BAR.SYNC.DEFER_BLOCKING 0x0 ;  /* 0x0000000000007b1d */ /* 0x000fec0000010000 */
[----:B------:R-:W-:Y:S04]  /*3060*/  LDSM.16.MT88.4 R152, [R8] ;  /* 0x000000000898783b */ /* 0x000fe80000004200 */
[----:B------:R-:W0:Y:S04]  /*3070*/  LDSM.16.M88.4 R136, [R6+0x8000] ;  /* 0x008000000688783b */ /* 0x000e280000000200 */
[----:B------:R-:W1:Y:S04]  /*3080*/  LDSM.16.MT88.4 R148, [R186] ;  /* 0x00000000ba94783b */ /* 0x000e680000004200 */
[----:B------:R-:W2:Y:S04]  /*3090*/  LDSM.16.MT88.4 R140, [R8+0x400] ;  /* 0x00040000088c783b */ /* 0x000ea80000004200 */
[----:B------:R-:W3:Y:S04]  /*30a0*/  LDSM.16.MT88.4 R128, [R186+0x400] ;  /* 0x00040000ba80783b */ /* 0x000ee80000004200 */
[----:B------:R-:W-:Y:S04]  /*30b0*/  LDSM.16.MT88.4 R156, [R8+0x800] ;  /* 0x00080000089c783b */ /* 0x000fe80000004200 */
[----:B------:R-:W4:Y:S04]  /*30c0*/  LDSM.16.M88.4 R132, [R189+0x8000] ;  /* 0x00800000bd84783b */ /* 0x000f280000000200 */
[----:B------:R-:W5:Y:S01]  /*30d0*/  LDSM.16.MT88.4 R144, [R186+0x800] ;  /* 0x00080000ba90783b */ /* 0x000f620000004200 */
[-C--:B0-----:R-:W-:Y:S08]  /*30e0*/  HMMA.16816.F32 R152, R152, R136.reuse, RZ ;  /* 0x000000889898723c */ /* 0x081ff000000018ff */
[----:B-1----:R-:W-:Y:S11]  /*30f0*/  HMMA.16816.F32 R148, R148, R136, RZ ;  /* 0x000000889494723c */ /* 0x002ff600000018ff */
[----:B------:R-:W-:Y:S05]  /*3100*/  @!UPT UIADD3 URZ, URZ, URZ, URZ ;  /* 0x0000003f3f3ff290 */ /* 0x000fea000fffe03f */
[-C--:B--2---:R-:W-:Y:S01]  /*3110*/  HMMA.16816.F32 R140, R140, R138.reuse, R152 ;  /* 0x0000008a8c8c723c */ /* 0x084fe20000001898 */
[----:B------:R-:W-:Y:S07]  /*3120*/  LDSM.16.MT88.4 R152, [R8+0x1000] ;  /* 0x001000000898783b */ /* 0x000fee0000004200 */
[----:B---3--:R-:W-:Y:S01]  /*3130*/  HMMA.16816.F32 R148, R128, R138, R148 ;  /* 0x0000008a8094723c */ /* 0x008fe20000001894 */
[----:B------:R-:W0:Y:S04]  /*3140*/  LDSM.16.MT88.4 R136, [R8+0xc00] ;  /* 0x000c00000888783b */ /* 0x000e280000004200 */
[----:B------:R-:W1:Y:S11]  /*3150*/  LDSM.16.MT88.4 R128, [R186+0xc00] ;  /* 0x000c0000ba80783b */ /* 0x000e760000004200 */
[-C--:B----4-:R-:W-:Y:S01]  /*3160*/  HMMA.16816.F32 R156, R156, R132.reuse, R140 ;  /* 0x000000849c9c723c */ /* 0x090fe2000000188c */
[----:B------:R-:W2:Y:S07]  /*3170*/  LDSM.16.M88.4 R140, [R6+0x8080] ;  /* 0x00808000068c783b */ /* 0x000eae0000000200 */
[----:B-----5:R-:W-:Y:S01]  /*3180*/  HMMA.16816.F32 R144, R144, R132, R148 ;  /* 0x000000849090723c */ /* 0x020fe20000001894 */
[----:B------:R-:W3:Y:S11]  /*3190*/  LDSM.16.MT88.4 R148, [R186+0x1000] ;  /* 0x00100000ba94783b */ /* 0x000ef60000004200 */
[----:B------:R-:W-:Y:S04]  /*31a0*/  @!UPT UIADD3 URZ, URZ, URZ, URZ ;  /* 0x0000003f3f3ff290 */ /* 0x000fe8000fffe03f */
[-C--:B0-----:R-:W-:Y:S01]  /*31b0*/  HMMA.16816.F32 R136, R136, R134.reuse, R156 ;  /* 0x000000868888723c */ /* 0x081fe2000000189c */
[----:B------:R-:W-:Y:S07]  /*31c0*/  LDSM.16.MT88.4 R156, [R8+0x1800] ;  /* 0x00180000089c783b */ /* 0x000fee0000004200 */
[----:B-1----:R-:W-:Y:S01]  /*31d0*/  HMMA.16816.F32 R144, R128, R134, R144 ;  /* 0x000000868090723c */ /* 0x002fe20000001890 */
[----:B------:R-:W0:Y:S04]  /*31e0*/  LDSM.16.MT88.4 R132, [R8+0x1400] ;  /* 0x001400000884783b */ /* 0x000e280000004200 */
[----:B------:R-:W1:Y:S11]  /*31f0*/  LDSM.16.MT88.4 R128, [R186+0x1400] ;  /* 0x00140000ba80783b */ /* 0x000e760000004200 */
[-C--:B--2---:R-:W-:Y:S01]  /*3200*/  HMMA.16816.F32 R152, R152, R140.reuse, R136 ;  /* 0x0000008c9898723c */ /* 0x084fe20000001888 */
[----:B------:R-:W2:Y:S07]  /*3210*/  LDSM.16.M88.4 R136, [R189+0x8080] ;  /* 0x00808000bd88783b */ /* 0x000eae0000000200 */
[----:B---3--:R-:W-:Y:S01]  /*3220*/  HMMA.16816.F32 R148, R148, R140, R144 ;  /* 0x0000008c9494723c */ /* 0x008fe20000001890 */
        /* <DEDUP_REMOVED lines=38> */
[----:B------:R-:W-:Y:S07]  /*3490*/  LDSM.16.M88.4 R128, [R189+0x8180] ;  /* 0x00818000bd80783b */ /* 0x000fee0000000200 */
[----:B---3--:R-:W-:Y:S01]  /*34a0*/  HMMA.16816.F32 R148, R148, R136, R140 ;  /* 0x000000889494723c */ /* 0x008fe2000000188c */
[----:B------:R-:W2:Y:S11]  /*34b0*/  LDSM.16.MT88.4 R140, [R8+0x3800] ;  /* 0x00380000088c783b */ /* 0x000eb60000004200 */
[----:B------:R-:W-:Y:S04]  /*34c0*/  @!UPT UIADD3 URZ, URZ, URZ, URZ ;  /* 0x0000003f3f3ff290 */ /* 0x000fe8000fffe03f */
[-C--:B0-----:R-:W-:Y:S01]  /*34d0*/  HMMA.16816.F32 R144, R144, R138.reuse, R152 ;  /* 0x0000008a9090723c */ /* 0x081fe20000001898 */
[----:B------:R-:W-:Y:S07]  /*34e0*/  LDSM.16.MT88.4 R152, [R186+0x4000] ;  /* 0x00400000ba98783b */ /* 0x000fee0000004200 */
[----:B-1----:R-:W-:Y:S01]  /*34f0*/  HMMA.16816.F32 R148, R132, R138, R148 ;  /* 0x0000008a8494723c */ /* 0x002fe20000001894 */
[----:B------:R-:W0:Y:S04]  /*3500*/  LDSM.16.MT88.4 R132, [R8+0x3c00] ;  /* 0x003c00000884783b */ /* 0x000e280000004200 */
[----:B------:R-:W1:Y:S11]  /*3510*/  LDSM.16.MT88.4 R136, [R186+0x3c00] ;  /* 0x003c0000ba88783b */ /* 0x000e760000004200 */
[-C--:B--2---:R-:W-:Y:S01]  /*3520*/  HMMA.16816.F32 R140, R140, R128.reuse, R144 ;  /* 0x000000808c8c723c */ /* 0x084fe20000001890 */
[----:B------:R-:W-:Y:S07]  /*3530*/  LDSM.16.MT88.4 R144, [R8+0x4000] ;  /* 0x004000000890783b */ /* 0x000fee0000004200 */
[----:B------:R-:W-:Y:S01]  /*3540*/  HMMA.16816.F32 R156, R156, R128, R148 ;  /* 0x000000809c9c723c */ /* 0x000fe20000001894 */
[----:B------:R-:W2:Y:S11]  /*3550*/  LDSM.16.M88.4 R148, [R6+0x8200] ;  /* 0x008200000694783b */ /* 0x000eb60000000200 */
        /* <DEDUP_REMOVED lines=8> */
[----:B------:R-:W-:Y:S01]  /*35e0*/  HMMA.16816.F32 R156, R152, R148, R156 ;  /* 0x00000094989c723c */ /* 0x000fe2000000189c */
[----:B------:R-:W3:Y:S11]  /*35f0*/  LDSM.16.MT88.4 R152, [R186+0x4800] ;  /* 0x00480000ba98783b */ /* 0x000ef60000004200 */
[----:B------:R-:W-:Y:S04]  /*3600*/  @!UPT UIADD3 URZ, URZ, URZ, URZ ;  /* 0x0000003f3f3ff290 */ /* 0x000fe8000fffe03f */
[-C--:B0-----:R-:W-:Y:S01]  /*3610*/  HMMA.16816.F32 R132, R136, R150.reuse, R132 ;  /* 0x000000968884723c */ /* 0x081fe20000001884 */
[----:B------:R-:W-:Y:S07]  /*3620*/  LDSM.16.MT88.4 R136, [R186+0x4c00] ;  /* 0x004c0000ba88783b */ /* 0x000fee0000004200 */
[----:B-1----:R-:W-:Y:S01]  /*3630*/  HMMA.16816.F32 R156, R128, R150, R156 ;  /* 0x00000096809c723c */ /* 0x002fe2000000189c */
[----:B------:R-:W0:Y:S04]  /*3640*/  LDSM.16.MT88.4 R128, [R8+0x4c00] ;  /* 0x004c00000880783b */ /* 0x000e280000004200 */
[----:B------:R-:W-:Y:S11]  /*3650*/  LDSM.16.MT88.4 R148, [R8+0x5000] ;  /* 0x005000000894783b */ /* 0x000ff60000004200 */
[-C--:B--2---:R-:W-:Y:S01]  /*3660*/  HMMA.16816.F32 R132, R140, R144.reuse, R132 ;  /* 0x000000908c84723c */ /* 0x084fe20000001884 */
[----:B------:R-:W1:Y:S07]  /*3670*/  LDSM.16.M88.4 R140, [R6+0x8280] ;  /* 0x00828000068c783b */ /* 0x000e6e0000000200 */
[----:B---3--:R-:W-:Y:S01]  /*3680*/  HMMA.16816.F32 R156, R152, R144, R156 ;  /* 0x00000090989c723c */ /* 0x008fe2000000189c */
[----:B------:R-:W2:Y:S11]  /*3690*/  LDSM.16.MT88.4 R152, [R186+0x5000] ;  /* 0x00500000ba98783b */ /* 0x000eb60000004200 */
[----:B------:R-:W-:Y:S04]  /*36a0*/  @!UPT UIADD3 URZ, URZ, URZ, URZ ;  /* 0x0000003f3f3ff290 */ /* 0x000fe8000fffe03f */
[-C--:B0-----:R-:W-:Y:S01]  /*36b0*/  HMMA.16816.F32 R128, R128, R146.reuse, R132 ;  /* 0x000000928080723c */ /* 0x081fe20000001884 */
[----:B------:R-:W-:Y:S07]  /*36c0*/  LDSM.16.MT88.4 R132, [R186+0x5400] ;  /* 0x00540000ba84783b */ /* 0x000fee0000004200 */
[----:B------:R-:W-:Y:S01]  /*36d0*/  HMMA.16816.F32 R156, R136, R146, R156 ;  /* 0x00000092889c723c */ /* 0x000fe2000000189c */
[----:B------:R-:W0:Y:S04]  /*36e0*/  LDSM.16.MT88.4 R136, [R8+0x5400] ;  /* 0x005400000888783b */ /* 0x000e280000004200 */
[----:B------:R-:W-:Y:S11]  /*36f0*/  LDSM.16.MT88.4 R144, [R8+0x5800] ;  /* 0x005800000890783b */ /* 0x000ff60000004200 */
[-C--:B-1----:R-:W-:Y:S01]  /*3700*/  HMMA.16816.F32 R128, R148, R140.reuse, R128 ;  /* 0x0000008c9480723c */ /* 0x082fe20000001880 */
[----:B------:R-:W1:Y:S07]  /*3710*/  LDSM.16.M88.4 R148, [R189+0x8280] ;  /* 0x00828000bd94783b */ /* 0x000e6e0000000200 */
[----:B--2---:R-:W-:Y:S01]  /*3720*/  HMMA.16816.F32 R156, R152, R140, R156 ;  /* 0x0000008c989c723c */ /* 0x004fe2000000189c */
[----:B------:R-:W2:Y:S11]  /*3730*/  LDSM.16.MT88.4 R152, [R186+0x5800] ;  /* 0x00580000ba98783b */ /* 0x000eb60000004200 */
[----:B------:R-:W-:Y:S04]  /*3740*/  @!UPT UIADD3 URZ, URZ, URZ, URZ ;  /* 0x0000003f3f3ff290 */ /* 0x000fe8000fffe03f */
[-C--:B0-----:R-:W-:Y:S01]  /*3750*/  HMMA.16816.F32 R128, R136, R142.reuse, R128 ;  /* 0x0000008e8880723c */ /* 0x081fe20000001880 */
[----:B------:R-:W-:Y:S07]  /*3760*/  LDSM.16.MT88.4 R136, [R186+0x5c00] ;  /* 0x005c0000ba88783b */ /* 0x000fee0000004200 */
[----:B------:R-:W-:Y:S01]  /*3770*/  HMMA.16816.F32 R156, R132, R142, R156 ;  /* 0x0000008e849c723c */ /* 0x000fe2000000189c */
[----:B------:R-:W0:Y:S04]  /*3780*/  LDSM.16.MT88.4 R132, [R8+0x5c00] ;  /* 0x005c00000884783b */ /* 0x000e280000004200 */
[----:B------:R-:W-:Y:S11]  /*3790*/  LDSM.16.M88.4 R140, [R6+0x8300] ;  /* 0x00830000068c783b */ /* 0x000ff60000000200 */
[-C--:B-1----:R-:W-:Y:S01]  /*37a0*/  HMMA.16816.F32 R128, R144, R148.reuse, R128 ;  /* 0x000000949080723c */ /* 0x082fe20000001880 */
[----:B------:R-:W1:Y:S07]  /*37b0*/  LDSM.16.MT88.4 R144, [R8+0x6000] ;  /* 0x006000000890783b */ /* 0x000e6e0000004200 */
        /* <DEDUP_REMOVED lines=14> */
[----:B------:R-:W0:Y:S07]  /*38a0*/  LDSM.16.MT88.4 R136, [R8+0x6c00] ;  /* 0x006c00000888783b */ /* 0x000e2e0000004200 */
[----:B------:R-:W-:Y:S01]  /*38b0*/  HMMA.16816.F32 R156, R132, R142, R156 ;  /* 0x0000008e849c723c */ /* 0x000fe2000000189c */
[----:B------:R-:W3:Y:S04]  /*38c0*/  LDSM.16.MT88.4 R132, [R186+0x6c00] ;  /* 0x006c0000ba84783b */ /* 0x000ee80000004200 */
        /* <DEDUP_REMOVED lines=8> */
[----:B---3--:R-:W-:Y:S01]  /*3950*/  HMMA.16816.F32 R156, R132, R150, R156 ;  /* 0x00000096849c723c */ /* 0x008fe2000000189c */
        /* <DEDUP_REMOVED lines=10> */
[----:B------:R-:W3:Y:S11]  /*3a00*/  LDSM.16.MT88.4 R144, [R186+0x7c00] ;  /* 0x007c0000ba90783b */ /* 0x000ef60000004200 */
[----:B------:R-:W-:Y:S04]  /*3a10*/  @!UPT UIADD3 URZ, URZ, URZ, URZ ;  /* 0x0000003f3f3ff290 */ /* 0x000fe8000fffe03f */
[-C--:B-1----:R-:W-:Y:S08]  /*3a20*/  HMMA.16816.F32 R128, R140, R148.reuse, R128 ;  /* 0x000000948c80723c */ /* 0x082ff00000001880 */
[----:B--2---:R-:W-:Y:S11]  /*3a30*/  HMMA.16816.F32 R136, R156, R148, R136 ;  /* 0x000000949c88723c */ /* 0x004ff60000001888 */
[----:B------:R-:W-:Y:S05]  /*3a40*/  @!UPT UIADD3 URZ, URZ, URZ, URZ ;  /* 0x0000003f3f3ff290 */ /* 0x000fea000fffe03f */
[-C--:B0-----:R-:W-:Y:S08]  /*3a50*/  HMMA.16816.F32 R128, R132, R150.reuse, R128 ;  /* 0x000000968480723c */ /* 0x081ff00000001880 */
[----:B---3--:R-:W-:Y:S11]  /*3a60*/  HMMA.16816.F32 R136, R144, R150, R136 ;  /* 0x000000969088723c */ /* 0x008ff60000001888 */
[----:B------:R-:W-:Y:S05]  /*3a70*/  @!UPT UIADD3 URZ, URZ, URZ, URZ ;  /* 0x0000003f3f3ff290 */ /* 0x000fea000fffe03f */
[----:B------:R-:W-:Y:S02]  /*3a80*/  FMUL R132, R128, c[0x0][0x188] ;  /* 0x0000620080847a20 */ /* 0x000fe40000400000 */
[----:B------:R-:W-:Y:S02]  /*3a90*/  FMUL R133, R129, c[0x0][0x188] ;  /* 0x0000620081857a20 */ /* 0x000fe40000400000 */
[----:B------:R-:W-:Y:S02]  /*3aa0*/  FMUL R134, R130, c[0x0][0x188] ;  /* 0x0000620082867a20 */ /* 0x000fe40000400000 */
[----:B------:R-:W-:Y:S02]  /*3ab0*/  FMUL R135, R131, c[0x0][0x188] ;  /* 0x0000620083877a20 */ /* 0x000fe40000400000 */
[----:B------:R-:W-:Y:S02]  /*3ac0*/  FMUL R140, R136, c[0x0][0x188] ;  /* 0x00006200888c7a20 */ /* 0x000fe40000400000 */
[----:B------:R-:W-:-:S02]  /*3ad0*/  FMUL R141, R137, c[0x0][0x188] ;  /* 0x00006200898d7a20 */ /* 0x000fc40000400000 */
[----:B------:R-:W-:Y:S02]  /*3ae0*/  FMUL R142, R138, c[0x0][0x188] ;  /* 0x000062008a8e7a20 */ /* 0x000fe40000400000 */
[----:B------:R-:W-:Y:S01]  /*3af0*/  FMUL R143, R139, c[0x0][0x188] ;  /* 0x000062008b8f7a20 */ /* 0x000fe20000400000 */
[----:B------:R-:W-:Y:S02]  /*3b00*/  FMNMX R132, R132, R133, !PT ;  /* 0x0000008584847209 */ /* 0x000fe40007800000 */
[----:B------:R-:W-:Y:S02]  /*3b10*/  FMNMX R134, R134, R135, !PT ;  /* 0x0000008786867209 */ /* 0x000fe40007800000 */
[----:B------:R-:W-:Y:S02]  /*3b20*/  FMNMX R140, R140, R141, !PT ;  /* 0x0000008d8c8c7209 */ /* 0x000fe40007800000 */
[----:B------:R-:W-:Y:S01]  /*3b30*/  FMNMX R142, R142, R143, !PT ;  /* 0x0000008f8e8e7209 */ /* 0x000fe20007800000 */
[----:B------:R-:W0:Y:S04]  /*3b40*/  SHFL.BFLY PT, R133, R132, 0x2, 0x1f ;  /* 0x0c401f0084857f89 */ /* 0x000e2800000e0000 */
[----:B------:R-:W1:Y:S04]  /*3b50*/  SHFL.BFLY PT, R135, R134, 0x2, 0x1f ;  /* 0x0c401f0086877f89 */ /* 0x000e6800000e0000 */
[----:B------:R-:W2:Y:S04]  /*3b60*/  SHFL.BFLY PT, R141, R140, 0x2, 0x1f ;  /* 0x0c401f008c8d7f89 */ /* 0x000ea800000e0000 */
[----:B------:R-:W3:Y:S01]  /*3b70*/  SHFL.BFLY PT, R143, R142, 0x2, 0x1f ;  /* 0x0c401f008e8f7f89 */ /* 0x000ee200000e0000 */
[----:B0-----:R-:W-:-:S02]  /*3b80*/  FMNMX R133, R132, R133, !PT ;  /* 0x0000008584857209 */ /* 0x001fc40007800000 */
[----:B-1----:R-:W-:Y:S02]  /*3b90*/  FMNMX R135, R134, R135, !PT ;  /* 0x0000008786877209 */ /* 0x002fe40007800000 */
[----:B--2---:R-:W-:Y:S02]  /*3ba0*/  FMNMX R141, R140, R141, !PT ;  /* 0x0000008d8c8d7209 */ /* 0x004fe40007800000 */
[----:B---3--:R-:W-:Y:S01]  /*3bb0*/  FMNMX R143, R142, R143, !PT ;  /* 0x0000008f8e8f7209 */ /* 0x008fe20007800000 */
[----:B------:R-:W0:Y:S04]  /*3bc0*/  SHFL.BFLY PT, R144, R133, 0x1, 0x1f ;  /* 0x0c201f0085907f89 */ /* 0x000e2800000e0000 */
[----:B------:R-:W1:Y:S04]  /*3bd0*/  SHFL.BFLY PT, R146, R135, 0x1, 0x1f ;  /* 0x0c201f0087927f89 */ /* 0x000e6800000e0000 */
[----:B------:R-:W2:Y:S04]  /*3be0*/  SHFL.BFLY PT, R148, R141, 0x1, 0x1f ;  /* 0x0c201f008d947f89 */ /* 0x000ea800000e0000 */
[----:B------:R-:W3:Y:S01]  /*3bf0*/  SHFL.BFLY PT, R132, R143, 0x1, 0x1f ;  /* 0x0c201f008f847f89 */ /* 0x000ee200000e0000 */
[----:B0-----:R-:W-:-:S03]  /*3c00*/  FMNMX R144, R133, R144, !PT ;  /* 0x0000009085907209 */ /* 0x001fc60007800000 */
[----:B------:R-:W-:Y:S01]  /*3c10*/  BAR.SYNC.DEFER_BLOCKING 0x0 ;  /* 0x0000000000007b1d */ /* 0x000fe20000010000 */
[----:B-1----:R-:W-:Y:S02]  /*3c20*/  FMNMX R146, R135, R146, !PT ;  /* 0x0000009287927209 */ /* 0x002fe40007800000 */
[----:B--2---:R-:W-:Y:S02]  /*3c30*/  FMNMX R148, R141, R148, !PT ;  /* 0x000000948d947209 */ /* 0x004fe40007800000 */
[----:B---3--:R-:W-:Y:S01]  /*3c40*/  FMNMX R132, R143, R132, !PT ;  /* 0x000000848f847209 */ /* 0x008fe20007800000 */
[----:B------:R-:W-:Y:S04]  /*3c50*/  @P0 STS [R15+0x8000], R144 ;  /* 0x008000900f000388 */ /* 0x000fe80000000800 */
[----:B------:R-:W-:Y:S04]  /*3c60*/  @P0 STS [R15+0x8040], R146 ;  /* 0x008040920f000388 */ /* 0x000fe80000000800 */
[----:B------:R-:W-:Y:S04]  /*3c70*/  @P0 STS [R15+0x8080], R148 ;  /* 0x008080940f000388 */ /* 0x000fe80000000800 */
[----:B------:R-:W-:Y:S04]  /*3c80*/  @P0 STS [R15+0x80c0], R132 ;  /* 0x0080c0840f000388 */ /* 0x000fe80000000800 */
[----:B------:R-:W-:Y:S06]  /*3c90*/  BAR.SYNC.DEFER_BLOCKING 0x0 ;  /* 0x0000000000007b1d */ /* 0x000fec0000010000 */
[----:B------:R-:W0:Y:S04]  /*3ca0*/  @!P2 LDS R11, [R188.X4+0x8000] ;  /* 0x00800000bc0ba984 */ /* 0x000e280000004800 */
[----:B0-----:R-:W0:Y:S02]  /*3cb0*/  SHFL.BFLY PT, R134, R11, 0x1, 0x1f ;  /* 0x0c201f000b867f89 */ /* 0x001e2400000e0000 */
[----:B0-----:R-:W-:-:S05]  /*3cc0*/  FMNMX R135, R11, R134, !PT ;  /* 0x000000860b877209 */ /* 0x001fca0007800000 */
[----:B------:R-:W-:Y:S04]  /*3cd0*/  @P1 STS [R188.X4+0x8000], R135 ;  /* 0x00800087bc001388 */ /* 0x000fe80000004800 */
[----:B------:R-:W-:Y:S06]  /*3ce0*/  BAR.SYNC.DEFER_BLOCKING 0x0 ;  /* 0x0000000000007b1d */ /* 0x000fec0000010000 */
[----:B------:R-:W0:Y:S04]  /*3cf0*/  LDS R141, [R187+0x8000] ;  /* 0x00800000bb8d7984 */ /* 0x000e280000000800 */
[----:B------:R-:W1:Y:S04]  /*3d00*/  LDS R134, [R187+0x8040] ;  /* 0x00804000bb867984 */ /* 0x000e680000000800 */
[----:B------:R-:W2:Y:S04]  /*3d10*/  LDS R133, [R187+0x8080] ;  /* 0x00808000bb857984 */ /* 0x000ea80000000800 */
[----:B------:R-:W3:Y:S01]  /*3d20*/  LDS R155, [R187+0x80c0] ;  /* 0x0080c000bb9b7984 */ /* 0x000ee20000000800 */
[----:B0-----:R-:W-:-:S02]  /*3d30*/  FMNMX R152, R141, R2, !PT ;  /* 0x000000028d987209 */ /* 0x001fc40007800000 */
[----:B-1----:R-:W-:-:S03]  /*3d40*/  FMNMX R153, R134, R3, !PT ;  /* 0x0000000386997209 */ /* 0x002fc60007800000 */
[--C-:B------:R-:W-:Y:S01]  /*3d50*/  FFMA R128, R128, c[0x0][0x188], -R152.reuse ;  /* 0x0000620080807a23 */ /* 0x100fe20000000898 */
[----:B--2---:R-:W-:Y:S01]  /*3d60*/  FMNMX R154, R133, R16, !PT ;  /* 0x00000010859a7209 */ /* 0x004fe20007800000 */
[----:B------:R-:W-:Y:S01]  /*3d70*/  FFMA R129, R129, c[0x0][0x188], -R152 ;  /* 0x0000620081817a23 */ /* 0x000fe20000000898 */
[----:B---3--:R-:W-:Y:S01]  /*3d80*/  FMNMX R155, R155, R4, !PT ;  /* 0x000000049b9b7209 */ /* 0x008fe20007800000 */
[--C-:B------:R-:W-:Y:S02]  /*3d90*/  FFMA R130, R130, c[0x0][0x188], -R153.reuse ;  /* 0x0000620082827a23 */ /* 0x100fe40000000899 */
[----:B------:R-:W-:Y:S02]  /*3da0*/  FFMA R131, R131, c[0x0][0x188], -R153 ;  /* 0x0000620083837a23 */ /* 0x000fe40000000899 */
[--C-:B------:R-:W-:Y:S02]  /*3db0*/  FFMA R136, R136, c[0x0][0x188], -R154.reuse ;  /* 0x0000620088887a23 */ /* 0x100fe4000000089a */
[----:B------:R-:W-:-:S02]  /*3dc0*/  FFMA R137, R137, c[0x0][0x188], -R154 ;  /* 0x0000620089897a23 */ /* 0x000fc4000000089a */
[--C-:B------:R-:W-:Y:S02]  /*3dd0*/  FFMA R138, R138, c[0x0][0x188], -R155.reuse ;  /* 0x000062008a8a7a23 */ /* 0x100fe4000000089b */
[----:B------:R-:W-:Y:S02]  /*3de0*/  FFMA R139, R139, c[0x0][0x188], -R155 ;  /* 0x000062008b8b7a23 */ /* 0x000fe4000000089b */
[----:B------:R-:W-:Y:S02]  /*3df0*/  FMUL R128, R128, 1.4426950216293334961 ;  /* 0x3fb8aa3b80807820 */ /* 0x000fe40000400000 */
[----:B------:R-:W-:Y:S02]  /*3e00*/  FMUL R129, R129, 1.4426950216293334961 ;  /* 0x3fb8aa3b81817820 */ /* 0x000fe40000400000 */
[----:B------:R-:W-:Y:S02]  /*3e10*/  FMUL R130, R130, 1.4426950216293334961 ;  /* 0x3fb8aa3b82827820 */ /* 0x000fe40000400000 */
[----:B------:R-:W-:-:S02]  /*3e20*/  FMUL R131, R131, 1.4426950216293334961 ;  /* 0x3fb8aa3b83837820 */ /* 0x000fc40000400000 */
[----:B------:R-:W-:Y:S02]  /*3e30*/  FMUL R136, R136, 1.4426950216293334961 ;  /* 0x3fb8aa3b88887820 */ /* 0x000fe40000400000 */
[----:B------:R-:W-:Y:S02]  /*3e40*/  FMUL R137, R137, 1.4426950216293334961 ;  /* 0x3fb8aa3b89897820 */ /* 0x000fe40000400000 */
[----:B------:R-:W-:Y:S02]  /*3e50*/  FMUL R138, R138, 1.4426950216293334961 ;  /* 0x3fb8aa3b8a8a7820 */ /* 0x000fe40000400000 */
[----:B------:R-:W-:Y:S01]  /*3e60*/  FMUL R139, R139, 1.4426950216293334961 ;  /* 0x3fb8aa3b8b8b7820 */ /* 0x000fe20000400000 */
[----:B------:R-:W-:Y:S08]  /*3e70*/  MUFU.EX2 R128, R128 ;  /* 0x0000008000807308 */ /* 0x000ff00000000800 */
[----:B------:R-:W0:Y:S08]  /*3e80*/  MUFU.EX2 R129, R129 ;  /* 0x0000008100817308 */ /* 0x000e300000000800 */
[----:B------:R-:W-:Y:S08]  /*3e90*/  MUFU.EX2 R130, R130 ;  /* 0x0000008200827308 */ /* 0x000ff00000000800 */
[----:B------:R-:W1:Y:S08]  /*3ea0*/  MUFU.EX2 R135, R131 ;  /* 0x0000008300877308 */ /* 0x000e700000000800 */
[----:B------:R-:W-:Y:S08]  /*3eb0*/  MUFU.EX2 R150, R136 ;  /* 0x0000008800967308 */ /* 0x000ff00000000800 */
[----:B------:R-:W2:Y:S08]  /*3ec0*/  MUFU.EX2 R151, R137 ;  /* 0x0000008900977308 */ /* 0x000eb00000000800 */
[----:B------:R-:W-:Y:S08]  /*3ed0*/  MUFU.EX2 R157, R138 ;  /* 0x0000008a009d7308 */ /* 0x000ff00000000800 */
[----:B------:R-:W3:Y:S01]  /*3ee0*/  MUFU.EX2 R156, R139 ;  /* 0x0000008b009c7308 */ /* 0x000ee20000000800 */
[----:B0-----:R-:W-:-:S02]  /*3ef0*/  FADD R140, R128, R129 ;  /* 0x00000081808c7221 */ /* 0x001fc40000000000 */
[----:B-1----:R-:W-:Y:S02]  /*3f00*/  FADD R141, R130, R135 ;  /* 0x00000087828d7221 */ /* 0x002fe40000000000 */
[----:B--2---:R-:W-:Y:S01]  /*3f10*/  FADD R142, R150, R151 ;  /* 0x00000097968e7221 */ /* 0x004fe20000000000 */
[----:B------:R-:W0:Y:S04]  /*3f20*/  SHFL.BFLY PT, R131, R140, 0x2, 0x1f ;  /* 0x0c401f008c837f89 */ /* 0x000e2800000e0000 */
[----:B------:R-:W1:Y:S01]  /*3f30*/  SHFL.BFLY PT, R134, R141, 0x2, 0x1f ;  /* 0x0c401f008d867f89 */ /* 0x000e6200000e0000 */
[----:B---3--:R-:W-:-:S03]  /*3f40*/  FADD R132, R157, R156 ;  /* 0x0000009c9d847221 */ /* 0x008fc60000000000 */
[----:B------:R-:W2:Y:S04]  /*3f50*/  SHFL.BFLY PT, R137, R142, 0x2, 0x1f ;  /* 0x0c401f008e897f89 */ /* 0x000ea800000e0000 */
[----:B------:R-:W3:Y:S01]  /*3f60*/  SHFL.BFLY PT, R133, R132, 0x2, 0x1f ;  /* 0x0c401f0084857f89 */ /* 0x000ee200000e0000 */
[----:B0-----:R-:W-:Y:S02]  /*3f70*/  FADD R131, R140, R131 ;  /* 0x000000838c837221 */ /* 0x001fe40000000000 */
[----:B-1----:R-:W-:-:S03]  /*3f80*/  FADD R134, R141, R134 ;  /* 0x000000868d867221 */ /* 0x002fc60000000000 */
[----:B------:R-:W0:Y:S01]  /*3f90*/  SHFL.BFLY PT, R144, R131, 0x1, 0x1f ;  /* 0x0c201f0083907f89 */ /* 0x000e2200000e0000 */
[----:B--2---:R-:W-:Y:S02]  /*3fa0*/  FADD R136, R142, R137 ;  /* 0x000000898e887221 */ /* 0x004fe40000000000 */
[----:B---3--:R-:W-:Y:S01]  /*3fb0*/  FADD R133, R132, R133 ;  /* 0x0000008584857221 */ /* 0x008fe20000000000 */
[----:B------:R-:W1:Y:S04]  /*3fc0*/  SHFL.BFLY PT, R137, R134, 0x1, 0x1f ;  /* 0x0c201f0086897f89 */ /* 0x000e6800000e0000 */
[----:B------:R-:W2:Y:S04]  /*3fd0*/  SHFL.BFLY PT, R139, R136, 0x1, 0x1f ;  /* 0x0c201f00888b7f89 */ /* 0x000ea800000e0000 */
[----:B------:R-:W3:Y:S01]  /*3fe0*/  SHFL.BFLY PT, R138, R133, 0x1, 0x1f ;  /* 0x0c201f00858a7f89 */ /* 0x000ee200000e0000 */
[----:B0-----:R-:W-:-:S03]  /*3ff0*/  FADD R144, R131, R144 ;  /* 0x0000009083907221 */ /* 0x001fc60000000000 */
[----:B------:R-:W-:Y:S01]  /*4000*/  BAR.SYNC.DEFER_BLOCKING 0x0 ;  /* 0x0000000000007b1d */ /* 0x000fe20000010000 */
[----:B-1----:R-:W-:Y:S02]  /*4010*/  FADD R146, R134, R137 ;  /* 0x0000008986927221 */ /* 0x002fe40000000000 */
[----:B--2---:R-:W-:Y:S02]  /*4020*/  FADD R148, R136, R139 ;  /* 0x0000008b88947221 */ /* 0x004fe40000000000 */
[----:B---3--:R-:W-:Y:S01]  /*4030*/  FADD R158, R133, R138 ;  /* 0x0000008a859e7221 */ /* 0x008fe20000000000 */
[----:B------:R-:W-:Y:S04]  /*4040*/  @P0 STS [R15+0x8000], R144 ;  /* 0x008000900f000388 */ /* 0x000fe80000000800 */
[----:B------:R-:W-:Y:S04]  /*4050*/  @P0 STS [R15+0x8040], R146 ;  /* 0x008040920f000388 */ /* 0x000fe80000000800 */
[----:B------:R-:W-:Y:S04]  /*4060*/  @P0 STS [R15+0x8080], R148 ;  /* 0x008080940f000388 */ /* 0x000fe80000000800 */
[----:B------:R-:W-:Y:S04]  /*4070*/  @P0 STS [R15+0x80c0], R158 ;  /* 0x0080c09e0f000388 */ /* 0x000fe80000000800 */
[----:B------:R-:W-:Y:S06]  /*4080*/  BAR.SYNC.DEFER_BLOCKING 0x0 ;  /* 0x0000000000007b1d */ /* 0x000fec0000010000 */
[----:B------:R-:W0:Y:S04]  /*4090*/  @!P2 LDS R12, [R188.X4+0x8000] ;  /* 0x00800000bc0ca984 */ /* 0x000e280000004800 */
[----:B0-----:R-:W0:Y:S02]  /*40a0*/  SHFL.BFLY PT, R131, R12, 0x1, 0x1f ;  /* 0x0c201f000c837f89 */ /* 0x001e2400000e0000 */
[----:B0-----:R-:W-:-:S05]  /*40b0*/  FADD R145, R12, R131 ;  /* 0x000000830c917221 */ /* 0x001fca0000000000 */
[----:B------:R0:W-:Y:S01]  /*40c0*/  @P1 STS [R188.X4+0x8000], R145 ;  /* 0x00800091bc001388 */ /* 0x0001e20000004800 */
[----:B------:R-:W-:-:S03]  /*40d0*/  IMAD.WIDE R132, R10, 0x2, R180 ;  /* 0x000000020a847825 */ /* 0x000fc600078e02b4 */
[----:B------:R-:W-:Y:S01]  /*40e0*/  BAR.SYNC.DEFER_BLOCKING 0x0 ;  /* 0x0000000000007b1d */ /* 0x000fe20000010000 */
[----:B------:R-:W-:-:S04]  /*40f0*/  IMAD.WIDE R140, R10, 0x2, R176 ;  /* 0x000000020a8c7825 */ /* 0x000fc800078e02b0 */
[----:B------:R-:W-:-:S04]  /*4100*/  IMAD.WIDE R138, R10, 0x2, R174 ;  /* 0x000000020a8a7825 */ /* 0x000fc800078e02ae */
[----:B------:R-:W-:-:S04]  /*4110*/  IMAD.WIDE R142, R10, 0x2, R178 ;  /* 0x000000020a8e7825 */ /* 0x000fc800078e02b2 */
[----:B------:R-:W-:-:S04]  /*4120*/  IMAD.WIDE R136, R10, 0x2, R172 ;  /* 0x000000020a887825 */ /* 0x000fc800078e02ac */
[----:B------:R-:W-:-:S04]  /*4130*/  IMAD.WIDE R146, R10, 0x2, R170 ;  /* 0x000000020a927825 */ /* 0x000fc800078e02aa */
[C---:B0-----:R-:W-:Y:S01]  /*4140*/  IMAD.WIDE R144, R10.reuse, 0x2, R166 ;  /* 0x000000020a907825 */ /* 0x041fe200078e02a6 */
[----:B------:R0:W2:Y:S04]  /*4150*/  LDG.E.U16 R134, [R140.64] ;  /* 0x000000048c867981 */ /* 0x0000a8000c1e1500 */
[----:B------:R1:W3:Y:S04]  /*4160*/  LDG.E.U16 R131, [R138.64] ;  /* 0x000000048a837981 */ /* 0x0002e8000c1e1500 */
[----:B------:R4:W5:Y:S01]  /*4170*/  LDG.E.U16 R133, [R132.64] ;  /* 0x0000000484857981 */ /* 0x000962000c1e1500 */
[----:B0-----:R-:W-:-:S03]  /*4180*/  IMAD.WIDE R140, R10, 0x2, R164 ;  /* 0x000000020a8c7825 */ /* 0x001fc600078e02a4 */
[----:B------:R0:W5:Y:S01]  /*4190*/  LDG.E.U16 R136, [R136.64] ;  /* 0x0000000488887981 */ /* 0x000162000c1e1500 */
[----:B-1----:R-:W-:-:S03]  /*41a0*/  IMAD.WIDE R138, R10, 0x2, R168 ;  /* 0x000000020a8a7825 */ /* 0x002fc600078e02a8 */
[----:B------:R1:W5:Y:S04]  /*41b0*/  LDG.E.U16 R140, [R140.64] ;  /* 0x000000048c8c7981 */ /* 0x000368000c1e1500 */
[----:B----4-:R4:W5:Y:S04]  /*41c0*/  LDG.E.U16 R132, [R142.64] ;  /* 0x000000048e847981 */ /* 0x010968000c1e1500 */
[----:B------:R1:W5:Y:S04]  /*41d0*/  LDG.E.U16 R138, [R138.64] ;  /* 0x000000048a8a7981 */ /* 0x000368000c1e1500 */
[----:B0-----:R0:W5:Y:S01]  /*41e0*/  LDG.E.U16 R137, [R146.64] ;  /* 0x0000000492897981 */ /* 0x001162000c1e1500 */
[----:B----4-:R-:W-:-:S03]  /*41f0*/  IMAD.WIDE R142, R10, 0x2, R162 ;  /* 0x000000020a8e7825 */ /* 0x010fc600078e02a2 */
[----:B-1----:R1:W4:Y:S04]  /*4200*/  LDG.E.U16 R139, [R144.64] ;  /* 0x00000004908b7981 */ /* 0x002328000c1e1500 */
[----:B------:R1:W4:Y:S01]  /*4210*/  LDG.E.U16 R141, [R142.64] ;  /* 0x000000048e8d7981 */ /* 0x000322000c1e1500 */
[----:B0-----:R-:W-:-:S04]  /*4220*/  IMAD.WIDE R146, R10, 0x2, R32 ;  /* 0x000000020a927825 */ /* 0x001fc800078e0220 */
[C---:B-1----:R-:W-:Y:S01]  /*4230*/  IMAD.WIDE R144, R10.reuse, 0x2, R62 ;  /* 0x000000020a907825 */ /* 0x042fe200078e023e */
[----:B------:R0:W4:Y:S03]  /*4240*/  LDG.E.U16 R217, [R146.64] ;  /* 0x0000000492d97981 */ /* 0x000126000c1e1500 */
[C---:B------:R-:W-:Y:S01]  /*4250*/  IMAD.WIDE R142, R10.reuse, 0x2, R160 ;  /* 0x000000020a8e7825 */ /* 0x040fe200078e02a0 */
[----:B------:R1:W4:Y:S03]  /*4260*/  LDG.E.U16 R216, [R144.64] ;  /* 0x0000000490d87981 */ /* 0x000326000c1e1500 */
[C---:B------:R-:W-:Y:S01]  /*4270*/  IMAD.WIDE R148, R10.reuse, 0x2, R34 ;  /* 0x000000020a947825 */ /* 0x040fe200078e0222 */
[----:B------:R1:W4:Y:S03]  /*4280*/  LDG.E.U16 R159, [R142.64] ;  /* 0x000000048e9f7981 */ /* 0x000326000c1e1500 */
[----:B0-----:R-:W-:-:S02]  /*4290*/  IMAD.WIDE R146, R10, 0x2, R38 ;  /* 0x000000020a927825 */ /* 0x001fc400078e0226 */
[----:B------:R0:W4:Y:S02]  /*42a0*/  LDG.E.U16 R148, [R148.64] ;  /* 0x0000000494947981 */ /* 0x000124000c1e1500 */
[C---:B-1----:R-:W-:Y:S02]  /*42b0*/  IMAD.WIDE R144, R10.reuse, 0x2, R22 ;  /* 0x000000020a907825 */ /* 0x042fe400078e0216 */
[----:B------:R1:W4:Y:S02]  /*42c0*/  LDG.E.U16 R223, [R146.64] ;  /* 0x0000000492df7981 */ /* 0x000324000c1e1500 */
[C---:B------:R-:W-:Y:S02]  /*42d0*/  IMAD.WIDE R142, R10.reuse, 0x2, R36 ;  /* 0x000000020a8e7825 */ /* 0x040fe400078e0224 */
[----:B------:R1:W4:Y:S04]  /*42e0*/  LDG.E.U16 R222, [R144.64] ;  /* 0x0000000490de7981 */ /* 0x000328000c1e1500 */
[----:B0-----:R0:W4:Y:S01]  /*42f0*/  LDG.E.U16 R149, [R142.64] ;  /* 0x000000048e957981 */ /* 0x001122000c1e1500 */
[----:B-1----:R-:W-:-:S04]  /*4300*/  IMAD.WIDE R146, R10, 0x2, R24 ;  /* 0x000000020a927825 */ /* 0x002fc800078e0218 */
[C---:B------:R-:W-:Y:S01]  /*4310*/  IMAD.WIDE R144, R10.reuse, 0x2, R42 ;  /* 0x000000020a907825 */ /* 0x040fe200078e022a */
[----:B------:R1:W4:Y:S03]  /*4320*/  LDG.E.U16 R230, [R146.64] ;  /* 0x0000000492e67981 */ /* 0x000326000c1e1500 */
[C---:B0-----:R-:W-:Y:S01]  /*4330*/  IMAD.WIDE R142, R10.reuse, 0x2, R40 ;  /* 0x000000020a8e7825 */ /* 0x041fe200078e0228 */
[----:B------:R0:W4:Y:S04]  /*4340*/  LDG.E.U16 R227, [R144.64] ;  /* 0x0000000490e37981 */ /* 0x000128000c1e1500 */
[----:B------:R0:W4:Y:S01]  /*4350*/  LDG.E.U16 R226, [R142.64] ;  /* 0x000000048ee27981 */ /* 0x000122000c1e1500 */
[----:B-1----:R-:W-:-:S04]  /*4360*/  IMAD.WIDE R146, R10, 0x2, R48 ;  /* 0x000000020a927825 */ /* 0x002fc800078e0230 */
[C---:B0-----:R-:W-:Y:S01]  /*4370*/  IMAD.WIDE R144, R10.reuse, 0x2, R46 ;  /* 0x000000020a907825 */ /* 0x041fe200078e022e */
[----:B------:R0:W4:Y:S03]  /*4380*/  LDG.E.U16 R235, [R146.64] ;  /* 0x0000000492eb7981 */ /* 0x000126000c1e1500 */
[C---:B------:R-:W-:Y:S01]  /*4390*/  IMAD.WIDE R142, R10.reuse, 0x2, R44 ;  /* 0x000000020a8e7825 */ /* 0x040fe200078e022c */
[----:B------:R1:W4:Y:S04]  /*43a0*/  LDG.E.U16 R234, [R144.64] ;  /* 0x0000000490ea7981 */ /* 0x000328000c1e1500 */
[----:B------:R1:W4:Y:S01]  /*43b0*/  LDG.E.U16 R231, [R142.64] ;  /* 0x000000048ee77981 */ /* 0x000322000c1e1500 */
[----:B0-----:R-:W-:-:S04]  /*43c0*/  IMAD.WIDE R146, R10, 0x2, R52 ;  /* 0x000000020a927825 */ /* 0x001fc800078e0234 */
[C---:B-1----:R-:W-:Y:S01]  /*43d0*/  IMAD.WIDE R144, R10.reuse, 0x2, R50 ;  /* 0x000000020a907825 */ /* 0x042fe200078e0232 */
        /* <DEDUP_REMOVED lines=11> */
[C---:B-1----:R-:W-:Y:S02]  /*4490*/  IMAD.WIDE R144, R10.reuse, 0x2, R60 ;  /* 0x000000020a907825 */ /* 0x042fe400078e023c */
[----:B------:R-:W4:Y:S02]  /*44a0*/  LDG.E.U16 R146, [R146.64] ;  /* 0x0000000492927981 */ /* 0x000f24000c1e1500 */
[----:B------:R-:W-:Y:S02]  /*44b0*/  IMAD.WIDE R142, R10, 0x2, R58 ;  /* 0x000000020a8e7825 */ /* 0x000fe400078e023a */
[----:B------:R-:W4:Y:S04]  /*44c0*/  LDG.E.U16 R144, [R144.64] ;  /* 0x0000000490907981 */ /* 0x000f28000c1e1500 */
[----:B------:R0:W4:Y:S01]  /*44d0*/  LDG.E.U16 R142, [R142.64] ;  /* 0x000000048e8e7981 */ /* 0x000122000c1e1500 */
[----:B------:R-:W-:-:S04]  /*44e0*/  FADD R2, -R152, R2 ;  /* 0x0000000298027221 */ /* 0x000fc80000000100 */
[----:B------:R-:W-:Y:S01]  /*44f0*/  FMUL R2, R2, 1.4426950216293334961 ;  /* 0x3fb8aa3b02027820 */ /* 0x000fe20000400000 */
[----:B------:R-:W-:Y:S02]  /*4500*/  F2FP.PACK_AB R128, R129, R128 ;  /* 0x000000808180723e */ /* 0x000fe400000000ff */
[----:B------:R-:W-:Y:S01]  /*4510*/  F2FP.PACK_AB R129, R156, R157 ;  /* 0x0000009d9c81723e */ /* 0x000fe200000000ff */
[----:B------:R1:W1:Y:S01]  /*4520*/  MUFU.EX2 R158, R2 ;  /* 0x00000002009e7308 */ /* 0x0002620000000800 */
[----:B0-----:R-:W0:Y:S04]  /*4530*/  LDS R143, [R187+0x8000] ;  /* 0x00800000bb8f7984 */ /* 0x001e280000000800 */
[----:B------:R-:W-:Y:S04]  /*4540*/  LDS R156, [R187+0x8080] ;  /* 0x00808000bb9c7984 */ /* 0x000fe80000000800 */
[----:B-1----:R-:W-:Y:S04]  /*4550*/  LDS R2, [R187+0x8040] ;  /* 0x00804000bb027984 */ /* 0x002fe80000000800 */
[----:B------:R-:W-:Y:S04]  /*4560*/  LDS R157, [R187+0x80c0] ;  /* 0x0080c000bb9d7984 */ /* 0x000fe80000000800 */
[----:B------:R-:W-:Y:S01]  /*4570*/  BAR.SYNC.DEFER_BLOCKING 0x0 ;  /* 0x0000000000007b1d */ /* 0x000fe20000010000 */
[----:B------:R-:W-:-:S02]  /*4580*/  F2FP.PACK_AB R130, R135, R130 ;  /* 0x000000828782723e */ /* 0x000fc400000000ff */
[----:B------:R-:W-:Y:S01]  /*4590*/  F2FP.PACK_AB R150, R151, R150 ;  /* 0x000000969796723e */ /* 0x000fe200000000ff */
[----:B------:R-:W-:-:S04]  /*45a0*/  FADD R3, -R153, R3 ;  /* 0x0000000399037221 */ /* 0x000fc80000000100 */
[----:B------:R-:W-:Y:S02]  /*45b0*/  FMUL R3, R3, 1.4426950216293334961 ;  /* 0x3fb8aa3b03037820 */ /* 0x000fe40000400000 */
[----:B0-----:R-:W-:-:S04]  /*45c0*/  FFMA R184, R158, R184, R143 ;  /* 0x000000b89eb87223 */ /* 0x001fc8000000008f */
[----:B------:R-:W0:Y:S01]  /*45d0*/  MUFU.EX2 R3, R3 ;  /* 0x0000000300037308 */ /* 0x000e220000000800 */
[----:B------:R-:W-:Y:S01]  /*45e0*/  IADD3 R5, R5, 0x10, RZ ;  /* 0x0000001005057810 */ /* 0x000fe20007ffe0ff */
[----:B------:R-:W-:-:S03]  /*45f0*/  FMUL R116, R158, R116 ;  /* 0x000000749e747220 */ /* 0x000fc60000400000 */
[----:B------:R-:W-:Y:S01]  /*4600*/  ISETP.GE.AND P3, PT, R5, c[0x0][0x1d0], PT ;  /* 0x0000740005007a0c */ /* 0x000fe20003f66270 */
[C---:B------:R-:W-:Y:S02]  /*4610*/  FMUL R117, R158.reuse, R117 ;  /* 0x000000759e757220 */ /* 0x040fe40000400000 */
[C---:B------:R-:W-:Y:S02]  /*4620*/  FMUL R72, R158.reuse, R72 ;  /* 0x000000489e487220 */ /* 0x040fe40000400000 */
[C---:B------:R-:W-:Y:S02]  /*4630*/  FMUL R73, R158.reuse, R73 ;  /* 0x000000499e497220 */ /* 0x040fe40000400000 */
[C---:B------:R-:W-:Y:S02]  /*4640*/  FMUL R68, R158.reuse, R68 ;  /* 0x000000449e447220 */ /* 0x040fe40000400000 */
[----:B------:R-:W-:Y:S02]  /*4650*/  FMUL R69, R158, R69 ;  /* 0x000000459e457220 */ /* 0x000fe40000400000 */
[----:B0-----:R-:W-:-:S02]  /*4660*/  FMUL R118, R3, R118 ;  /* 0x0000007603767220 */ /* 0x001fc40000400000 */
[C---:B------:R-:W-:Y:S02]  /*4670*/  FMUL R119, R3.reuse, R119 ;  /* 0x0000007703777220 */ /* 0x040fe40000400000 */
[C---:B------:R-:W-:Y:S02]  /*4680*/  FMUL R74, R3.reuse, R74 ;  /* 0x0000004a034a7220 */ /* 0x040fe40000400000 */
[C---:B------:R-:W-:Y:S02]  /*4690*/  FMUL R75, R3.reuse, R75 ;  /* 0x0000004b034b7220 */ /* 0x040fe40000400000 */
[C---:B------:R-:W-:Y:S02]  /*46a0*/  FMUL R70, R3.reuse, R70 ;  /* 0x0000004603467220 */ /* 0x040fe40000400000 */
[----:B------:R-:W-:Y:S02]  /*46b0*/  FMUL R71, R3, R71 ;  /* 0x0000004703477220 */ /* 0x000fe40000400000 */
[----:B------:R-:W-:-:S02]  /*46c0*/  FMUL R64, R158, R64 ;  /* 0x000000409e407220 */ /* 0x000fc40000400000 */
[C---:B------:R-:W-:Y:S02]  /*46d0*/  FMUL R65, R158.reuse, R65 ;  /* 0x000000419e417220 */ /* 0x040fe40000400000 */
[C---:B------:R-:W-:Y:S02]  /*46e0*/  FMUL R66, R3.reuse, R66 ;  /* 0x0000004203427220 */ /* 0x040fe40000400000 */
[C---:B------:R-:W-:Y:S02]  /*46f0*/  FMUL R67, R3.reuse, R67 ;  /* 0x0000004303437220 */ /* 0x040fe40000400000 */
[C---:B------:R-:W-:Y:S02]  /*4700*/  FMUL R124, R158.reuse, R124 ;  /* 0x0000007c9e7c7220 */ /* 0x040fe40000400000 */
[----:B------:R-:W-:Y:S02]  /*4710*/  FMUL R125, R158, R125 ;  /* 0x0000007d9e7d7220 */ /* 0x000fe40000400000 */
[----:B------:R-:W-:-:S02]  /*4720*/  FMUL R126, R3, R126 ;  /* 0x0000007e037e7220 */ /* 0x000fc40000400000 */
[----:B------:R-:W-:Y:S02]  /*4730*/  FMUL R127, R3, R127 ;  /* 0x0000007f037f7220 */ /* 0x000fe40000400000 */
[----:B------:R-:W-:Y:S01]  /*4740*/  FMUL R76, R158, R76 ;  /* 0x0000004c9e4c7220 */ /* 0x000fe20000400000 */
[----:B--2---:R-:W-:Y:S04]  /*4750*/  STS.U16 [R14+0x8400], R134 ;  /* 0x008400860e007388 */ /* 0x004fe80000000400 */
[----:B---3--:R-:W-:Y:S04]  /*4760*/  STS.U16 [R14+0x8600], R131 ;  /* 0x008600830e007388 */ /* 0x008fe80000000400 */
[----:B-----5:R-:W-:Y:S04]  /*4770*/  STS.U16 [R14+0x8000], R133 ;  /* 0x008000850e007388 */ /* 0x020fe80000000400 */
[----:B------:R-:W-:Y:S04]  /*4780*/  STS.U16 [R14+0x8800], R136 ;  /* 0x008800880e007388 */ /* 0x000fe80000000400 */
[----:B------:R-:W-:Y:S04]  /*4790*/  STS.U16 [R14+0x9000], R140 ;  /* 0x0090008c0e007388 */ /* 0x000fe80000000400 */
[----:B------:R-:W-:Y:S04]  /*47a0*/  STS.U16 [R14+0x8200], R132 ;  /* 0x008200840e007388 */ /* 0x000fe80000000400 */
[----:B------:R-:W-:Y:S04]  /*47b0*/  STS.U16 [R14+0x8c00], R138 ;  /* 0x008c008a0e007388 */ /* 0x000fe80000000400 */
[----:B------:R-:W-:Y:S04]  /*47c0*/  STS.U16 [R14+0x8a00], R137 ;  /* 0x008a00890e007388 */ /* 0x000fe80000000400 */
[----:B----4-:R-:W-:Y:S04]  /*47d0*/  STS.U16 [R14+0x8e00], R139 ;  /* 0x008e008b0e007388 */ /* 0x010fe80000000400 */
[----:B------:R-:W-:Y:S04]  /*47e0*/  STS.U16 [R14+0x9200], R141 ;  /* 0x0092008d0e007388 */ /* 0x000fe80000000400 */
[----:B------:R-:W-:Y:S04]  /*47f0*/  STS.U16 [R14+0x9800], R217 ;  /* 0x009800d90e007388 */ /* 0x000fe80000000400 */
[----:B------:R-:W-:Y:S04]  /*4800*/  STS.U16 [R14+0x9600], R216 ;  /* 0x009600d80e007388 */ /* 0x000fe80000000400 */
[----:B------:R0:W-:Y:S04]  /*4810*/  STS.U16 [R14+0x9400], R159 ;  /* 0x0094009f0e007388 */ /* 0x0001e80000000400 */
        /* <DEDUP_REMOVED lines=19> */
[----:B------:R-:W-:Y:S04]  /*4950*/  STS [R7+0xc000], R128 ;  /* 0x00c0008007007388 */ /* 0x000fe80000000800 */
[----:B------:R-:W-:Y:S04]  /*4960*/  STS [R7+0xc100], R130 ;  /* 0x00c1008207007388 */ /* 0x000fe80000000800 */
[----:B------:R-:W-:Y:S04]  /*4970*/  STS [R7+0xc200], R150 ;  /* 0x00c2009607007388 */ /* 0x000fe80000000800 */
[----:B------:R-:W-:Y:S04]  /*4980*/  STS [R7+0xc300], R129 ;  /* 0x00c3008107007388 */ /* 0x000fe80000000800 */
[----:B------:R-:W-:Y:S01]  /*4990*/  BAR.SYNC.DEFER_BLOCKING 0x0 ;  /* 0x0000000000007b1d */ /* 0x000fe20000010000 */
[----:B0-----:R-:W-:-:S02]  /*49a0*/  FADD R159, -R154, R16 ;  /* 0x000000109a9f7221 */ /* 0x001fc40000000100 */
[----:B------:R-:W-:Y:S02]  /*49b0*/  FADD R16, -R155, R4 ;  /* 0x000000049b107221 */ /* 0x000fe40000000100 */
[----:B------:R-:W-:Y:S02]  /*49c0*/  FMUL R4, R159, 1.4426950216293334961 ;  /* 0x3fb8aa3b9f047820 */ /* 0x000fe40000400000 */
[----:B------:R-:W-:Y:S01]  /*49d0*/  FMUL R16, R16, 1.4426950216293334961 ;  /* 0x3fb8aa3b10107820 */ /* 0x000fe20000400000 */
[----:B------:R-:W-:Y:S04]  /*49e0*/  LDSM.16.M88.4 R128, [R185+0xc000] ;  /* 0x00c00000b980783b */ /* 0x000fe80000000200 */
[----:B------:R-:W0:Y:S04]  /*49f0*/  LDSM.16.M88.4 R132, [R9+0x8000] ;  /* 0x008000000984783b */ /* 0x000e280000000200 */
[----:B------:R-:W1:Y:S04]  /*4a00*/  LDSM.16.M88.4 R140, [R9+0x9000] ;  /* 0x00900000098c783b */ /* 0x000e680000000200 */
[----:B------:R-:W2:Y:S04]  /*4a10*/  LDSM.16.M88.4 R136, [R9+0xa000] ;  /* 0x00a000000988783b */ /* 0x000ea80000000200 */
[----:B------:R-:W3:Y:S04]  /*4a20*/  LDSM.16.M88.4 R144, [R9+0xb000] ;  /* 0x00b000000990783b */ /* 0x000ee80000000200 */
[----:B------:R-:W4:Y:S01]  /*4a30*/  LDSM.16.M88.4 R148, [R185+0xc200] ;  /* 0x00c20000b994783b */ /* 0x000f220000000200 */
[----:B------:R-:W5:Y:S08]  /*4a40*/  MUFU.EX2 R4, R4 ;  /* 0x0000000400047308 */ /* 0x000f700000000800 */
[----:B------:R-:W0:Y:S01]  /*4a50*/  MUFU.EX2 R16, R16 ;  /* 0x0000001000107308 */ /* 0x000e220000000800 */
[----:B------:R-:W-:-:S02]  /*4a60*/  FMUL R77, R158, R77 ;  /* 0x0000004d9e4d7220 */ /* 0x000fc40000400000 */
[C---:B------:R-:W-:Y:S02]  /*4a70*/  FMUL R78, R3.reuse, R78 ;  /* 0x0000004e034e7220 */ /* 0x040fe40000400000 */
[C---:B------:R-:W-:Y:S02]  /*4a80*/  FMUL R79, R3.reuse, R79 ;  /* 0x0000004f034f7220 */ /* 0x040fe40000400000 */
[C---:B------:R-:W-:Y:S02]  /*4a90*/  FMUL R80, R158.reuse, R80 ;  /* 0x000000509e507220 */ /* 0x040fe40000400000 */
[----:B------:R-:W-:Y:S02]  /*4aa0*/  FMUL R81, R158, R81 ;  /* 0x000000519e517220 */ /* 0x000fe40000400000 */
[C---:B------:R-:W-:Y:S02]  /*4ab0*/  FMUL R82, R3.reuse, R82 ;  /* 0x0000005203527220 */ /* 0x040fe40000400000 */
[----:B------:R-:W-:-:S02]  /*4ac0*/  FMUL R83, R3, R83 ;  /* 0x0000005303537220 */ /* 0x000fc40000400000 */
[C---:B------:R-:W-:Y:S02]  /*4ad0*/  FMUL R120, R158.reuse, R120 ;  /* 0x000000789e787220 */ /* 0x040fe40000400000 */
[----:B------:R-:W-:Y:S02]  /*4ae0*/  FMUL R121, R158, R121 ;  /* 0x000000799e797220 */ /* 0x000fe40000400000 */
[C---:B------:R-:W-:Y:S02]  /*4af0*/  FMUL R122, R3.reuse, R122 ;  /* 0x0000007a037a7220 */ /* 0x040fe40000400000 */
[----:B------:R-:W-:Y:S02]  /*4b00*/  FMUL R123, R3, R123 ;  /* 0x0000007b037b7220 */ /* 0x000fe40000400000 */
[C---:B-----5:R-:W-:Y:S02]  /*4b10*/  FMUL R84, R4.reuse, R84 ;  /* 0x0000005404547220 */ /* 0x060fe40000400000 */
[----:B------:R-:W-:-:S02]  /*4b20*/  FMUL R85, R4, R85 ;  /* 0x0000005504557220 */ /* 0x000fc40000400000 */
[C---:B0-----:R-:W-:Y:S02]  /*4b30*/  FMUL R86, R16.reuse, R86 ;  /* 0x0000005610567220 */ /* 0x041fe40000400000 */
[----:B------:R-:W-:Y:S02]  /*4b40*/  FMUL R87, R16, R87 ;  /* 0x0000005710577220 */ /* 0x000fe40000400000 */
        /* <DEDUP_REMOVED lines=27> */
[----:B------:R-:W-:Y:S01]  /*4d00*/  FMUL R115, R16, R115 ;  /* 0x0000007310737220 */ /* 0x000fe20000400000 */
[----:B------:R-:W-:Y:S01]  /*4d10*/  HMMA.16816.F32 R116, R128, R132, R116 ;  /* 0x000000848074723c */ /* 0x000fe20000001874 */
[----:B------:R-:W-:Y:S01]  /*4d20*/  FFMA R183, R3, R183, R2 ;  /* 0x000000b703b77223 */ /* 0x000fe20000000002 */
[----:B------:R-:W-:Y:S01]  /*4d30*/  MOV R3, R153 ;  /* 0x0000009900037202 */ /* 0x000fe20000000f00 */
[----:B------:R-:W-:-:S05]  /*4d40*/  FFMA R182, R4, R182, R156 ;  /* 0x000000b604b67223 */ /* 0x000fca000000009c */
[----:B------:R-:W-:Y:S01]  /*4d50*/  HMMA.16816.F32 R72, R128, R134, R72 ;  /* 0x000000868048723c */ /* 0x000fe20000001848 */
[----:B------:R-:W-:Y:S01]  /*4d60*/  FFMA R17, R16, R17, R157 ;  /* 0x0000001110117223 */ /* 0x000fe2000000009d */
[----:B------:R-:W-:-:S06]  /*4d70*/  MOV R4, R155 ;  /* 0x0000009b00047202 */ /* 0x000fcc0000000f00 */
[----:B-1----:R-:W-:Y:S01]  /*4d80*/  HMMA.16816.F32 R68, R128, R140, R68 ;  /* 0x0000008c8044723c */ /* 0x002fe20000001844 */
[----:B------:R-:W-:-:S07]  /*4d90*/  IMAD.MOV.U32 R2, RZ, RZ, R152 ;  /* 0x000000ffff027224 */ /* 0x000fce00078e0098 */
[----:B------:R-:W-:Y:S01]  /*4da0*/  HMMA.16816.F32 R64, R128, R142, R64 ;  /* 0x0000008e8040723c */ /* 0x000fe20000001840 */
[----:B------:R-:W-:-:S07]  /*4db0*/  IMAD.MOV.U32 R16, RZ, RZ, R154 ;  /* 0x000000ffff107224 */ /* 0x000fce00078e009a */
[C---:B--2---:R-:W-:Y:S08]  /*4dc0*/  HMMA.16816.F32 R124, R128.reuse, R136, R124 ;  /* 0x00000088807c723c */ /* 0x044ff0000000187c */
[C---:B------:R-:W-:Y:S08]  /*4dd0*/  HMMA.16816.F32 R76, R128.reuse, R138, R76 ;  /* 0x0000008a804c723c */ /* 0x040ff0000000184c */
[C---:B---3--:R-:W-:Y:S08]  /*4de0*/  HMMA.16816.F32 R80, R128.reuse, R144, R80 ;  /* 0x000000908050723c */ /* 0x048ff00000001850 */
[----:B------:R-:W-:Y:S07]  /*4df0*/  HMMA.16816.F32 R120, R128, R146, R120 ;  /* 0x000000928078723c */ /* 0x000fee0000001878 */
[----:B------:R-:W-:Y:S01]  /*4e00*/  MOV R128, 0x10 ;  /* 0x0000001000807802 */ /* 0x000fe20000000f00 */
[----:B----4-:R-:W-:Y:S04]  /*4e10*/  HMMA.16816.F32 R84, R148, R132, R84 ;  /* 0x000000849454723c */ /* 0x010fe80000001854 */
[----:B------:R-:W-:-:S04]  /*4e20*/  IMAD R13, R128, c[0x0][0x1a4], R13 ;  /* 0x00006900800d7a24 */ /* 0x000fc800078e020d */
[----:B------:R-:W-:Y:S01]  /*4e30*/  HMMA.16816.F32 R88, R148, R134, R88 ;  /* 0x000000869458723c */ /* 0x000fe20000001858 */
[----:B------:R-:W-:-:S07]  /*4e40*/  IMAD R10, R128, c[0x0][0x1b4], R10 ;  /* 0x00006d00800a7a24 */ /* 0x000fce00078e020a */
[C---:B------:R-:W-:Y:S08]  /*4e50*/  HMMA.16816.F32 R92, R148.reuse, R140, R92 ;  /* 0x0000008c945c723c */ /* 0x040ff0000000185c */
[C---:B------:R-:W-:Y:S08]  /*4e60*/  HMMA.16816.F32 R96, R148.reuse, R142, R96 ;  /* 0x0000008e9460723c */ /* 0x040ff00000001860 */
[C---:B------:R-:W-:Y:S08]  /*4e70*/  HMMA.16816.F32 R100, R148.reuse, R136, R100 ;  /* 0x000000889464723c */ /* 0x040ff00000001864 */
[C---:B------:R-:W-:Y:S08]  /*4e80*/  HMMA.16816.F32 R104, R148.reuse, R138, R104 ;  /* 0x0000008a9468723c */ /* 0x040ff00000001868 */
[C---:B------:R-:W-:Y:S08]  /*4e90*/  HMMA.16816.F32 R108, R148.reuse, R144, R108 ;  /* 0x00000090946c723c */ /* 0x040ff0000000186c */
[----:B------:R-:W-:Y:S01]  /*4ea0*/  HMMA.16816.F32 R112, R148, R146, R112 ;  /* 0x000000929470723c */ /* 0x000fe20000001870 */
[----:B------:R-:W-:Y:S01]  /*4eb0*/  @P3 CALL.REL.NOINC `(.L_x_0) ;  /* 0x0000001000003944 */ /* 0x000fe20003c00000 */
[----:B------:R-:W-:Y:S06]  /*4ec0*/  BRA `(.L_x_1) ;  /* 0xffffda9000007947 */ /* 0x000fec000383ffff */
.L_x_0:
[----:B------:R-:W0:Y:S01]  /*4ed0*/  S2R R129, SR_TID.X ;  /* 0x0000000000817919 */ /* 0x000e220000002100 */
[----:B------:R-:W-:Y:S01]  /*4ee0*/  IMAD.MOV.U32 R174, RZ, RZ, c[0x0][0x1c8] ;  /* 0x00007200ffae7624 */ /* 0x000fe200078e00ff */
[----:B------:R-:W-:Y:S01]  /*4ef0*/  ISETP.GE.U32.AND P0, PT, R188, 0x20, PT ;  /* 0x00000020bc00780c */ /* 0x000fe20003f06070 */
[----:B------:R-:W-:Y:S01]  /*4f00*/  IMAD R2, R252, c[0x0][0x1c4], RZ ;  /* 0x00007100fc027a24 */ /* 0x000fe200078e02ff */
[----:B------:R-:W1:Y:S01]  /*4f10*/  S2R R227, SR_CTAID.Y ;  /* 0x0000000000e37919 */ /* 0x000e620000002600 */
[----:B------:R-:W-:Y:S01]  /*4f20*/  IMAD.MOV.U32 R207, RZ, RZ, R183 ;  /* 0x000000ffffcf7224 */ /* 0x000fe200078e00b7 */
[----:B------:R-:W-:Y:S01]  /*4f30*/  MOV R224, R17 ;  /* 0x0000001100e07202 */ /* 0x000fe20000000f00 */
[C---:B------:R-:W-:Y:S01]  /*4f40*/  IMAD.SHL.U32 R3, R2.reuse, 0x2, RZ ;  /* 0x0000000202037824 */ /* 0x040fe200078e00ff */
[----:B------:R-:W2:Y:S01]  /*4f50*/  S2R R130, SR_TID.X ;  /* 0x0000000000827919 */ /* 0x000ea20000002100 */
[----:B------:R-:W-:Y:S01]  /*4f60*/  IMAD.HI R2, R2, 0x2, RZ ;  /* 0x0000000202027827 */ /* 0x000fe200078e02ff */
[----:B------:R-:W-:-:S02]  /*4f70*/  MOV R213, R96 ;  /* 0x0000006000d57202 */ /* 0x000fc40000000f00 */
[----:B------:R-:W-:Y:S01]  /*4f80*/  MOV R208, R87 ;  /* 0x0000005700d07202 */ /* 0x000fe20000000f00 */
[----:B------:R-:W-:Y:S01]  /*4f90*/  FMUL R96, R207, 8388608 ;  /* 0x4b000000cf607820 */ /* 0x000fe20000400000 */
[----:B------:R-:W-:Y:S01]  /*4fa0*/  MOV R87, R89 ;  /* 0x0000005900577202 */ /* 0x000fe20000000f00 */
[----:B------:R-:W-:Y:S01]  /*4fb0*/  IMAD.MOV.U32 R216, RZ, RZ, R100 ;  /* 0x000000ffffd87224 */ /* 0x000fe200078e0064 */
[----:B------:R-:W-:Y:S01]  /*4fc0*/  MOV R211, R91 ;  /* 0x0000005b00d37202 */ /* 0x000fe20000000f00 */
[----:B------:R-:W-:Y:S01]  /*4fd0*/  IMAD.MOV.U32 R214, RZ, RZ, R97 ;  /* 0x000000ffffd67224 */ /* 0x000fe200078e0061 */
[----:B------:R-:W-:Y:S01]  /*4fe0*/  MOV R215, R94 ;  /* 0x0000005e00d77202 */ /* 0x000fe20000000f00 */
[----:B------:R-:W-:Y:S01]  /*4ff0*/  IMAD.MOV.U32 R217, RZ, RZ, R95 ;  /* 0x000000ffffd97224 */ /* 0x000fe200078e005f */
[C---:B------:R-:W-:Y:S01]  /*5000*/  FSETP.GEU.AND P5, PT, R224.reuse, 1.175494350822287508e-38, PT ;  /* 0x00800000e000780b */ /* 0x040fe20003fae000 */
[----:B------:R-:W-:Y:S01]  /*5010*/  FMUL R97, R224, 8388608 ;  /* 0x4b000000e0617820 */ /* 0x000fe20000400000 */
[----:B------:R-:W-:Y:S01]  /*5020*/  MOV R95, R99 ;  /* 0x00000063005f7202 */ /* 0x000fe20000000f00 */
[----:B------:R-:W-:Y:S01]  /*5030*/  IMAD.MOV.U32 R220, RZ, RZ, R105 ;  /* 0x000000ffffdc7224 */ /* 0x000fe200078e0069 */
[----:B0-----:R-:W-:Y:S01]  /*5040*/  SHF.R.U32.HI R128, RZ, 0x5, R129 ;  /* 0x00000005ff807819 */ /* 0x001fe20000011681 */
[C---:B------:R-:W-:Y:S01]  /*5050*/  IMAD.SHL.U32 R185, R129.reuse, 0x4, RZ ;  /* 0x0000000481b97824 */ /* 0x040fe200078e00ff */
[----:B------:R-:W-:Y:S01]  /*5060*/  SHF.L.U32 R4, R129, 0x4, RZ ;  /* 0x0000000481047819 */ /* 0x000fe200000006ff */
[----:B------:R-:W-:Y:S01]  /*5070*/  FMUL R89, R184, 8388608 ;  /* 0x4b000000b8597820 */ /* 0x000fe20000400000 */
[----:B------:R-:W-:Y:S01]  /*5080*/  SGXT.U32 R128, R128, 0x3 ;  /* 0x000000038080781a */ /* 0x000fe20000000000 */
[----:B-1----:R-:W-:Y:S01]  /*5090*/  IMAD R0, R227, c[0x0][0x1c0], RZ ;  /* 0x00007000e3007a24 */ /* 0x002fe200078e02ff */
[----:B------:R-:W-:Y:S01]  /*50a0*/  LOP3.LUT R204, R129, 0x18, RZ, 0xc0, !PT ;  /* 0x0000001881cc7812 */ /* 0x000fe200078ec0ff */
[----:B------:R-:W-:Y:S01]  /*50b0*/  IMAD.MOV.U32 R210, RZ, RZ, R86 ;  /* 0x000000ffffd27224 */ /* 0x000fe200078e0056 */
[----:B--2---:R-:W-:Y:S01]  /*50c0*/  LOP3.LUT R130, R130, 0xc0, RZ, 0xc0, !PT ;  /* 0x000000c082827812 */ /* 0x004fe200078ec0ff */
[----:B------:R-:W-:Y:S01]  /*50d0*/  IMAD R128, R128, c[0x0][0x1c8], RZ ;  /* 0x0000720080807a24 */ /* 0x000fe200078e02ff */
[C---:B------:R-:W-:Y:S01]  /*50e0*/  SHF.L.U32 R180, R0.reuse, 0x1, RZ ;  /* 0x0000000100b47819 */ /* 0x040fe200000006ff */
[----:B------:R-:W-:Y:S01]  /*50f0*/  IMAD.HI R181, R0, 0x2, RZ ;  /* 0x0000000200b57827 */ /* 0x000fe200078e02ff */
[----:B------:R-:W-:Y:S01]  /*5100*/  LOP3.LUT R49, R4, 0x70, RZ, 0xc0, !PT ;  /* 0x0000007004317812 */ /* 0x000fe200078ec0ff */
[----:B------:R-:W-:Y:S01]  /*5110*/  BAR.SYNC.DEFER_BLOCKING 0x0 ;  /* 0x0000000000007b1d */ /* 0x000fe20000010000 */
[C---:B------:R-:W-:Y:S01]  /*5120*/  LEA R5, R174.reuse, R128, 0x3 ;  /* 0x00000080ae057211 */ /* 0x040fe200078e18ff */
[----:B------:R-:W-:Y:S01]  /*5130*/  IMAD.MOV.U32 R209, RZ, RZ, R90 ;  /* 0x000000ffffd17224 */ /* 0x000fe200078e005a */
[----:B------:R-:W-:Y:S01]  /*5140*/  IADD3 R180, P1, P2, R3, c[0x0][0x178], R180 ;  /* 0x00005e0003b47a10 */ /* 0x000fe20007a3e0b4 */
[C---:B------:R-:W-:Y:S01]  /*5150*/  IMAD.SHL.U32 R3, R129.reuse, 0x1000, RZ ;  /* 0x0000100081037824 */ /* 0x040fe200078e00ff */
[----:B------:R-:W-:Y:S01]  /*5160*/  SHF.R.U32.HI R6, RZ, 0x1, R130 ;  /* 0x00000001ff067819 */ /* 0x000fe20000011682 */
[----:B------:R-:W-:Y:S01]  /*5170*/  IMAD R7, R174, 0x8, R5 ;  /* 0x00000008ae077824 */ /* 0x000fe200078e0205 */
[----:B------:R-:W-:Y:S01]  /*5180*/  LEA.HI R16, R204, R49, RZ, 0x1f ;  /* 0x00000031cc107211 */ /* 0x000fe200078ff8ff */
[----:B------:R-:W-:Y:S01]  /*5190*/  IMAD.SHL.U32 R129, R129, 0x20, RZ ;  /* 0x0000002081817824 */ /* 0x000fe200078e00ff */
[----:B------:R-:W-:Y:S01]  /*51a0*/  LOP3.LUT R3, R3, 0x6000, RZ, 0xc0, !PT ;  /* 0x0000600003037812 */ /* 0x000fe200078ec0ff */
[----:B------:R-:W-:Y:S01]  /*51b0*/  IMAD.MOV.U32 R221, RZ, RZ, R98 ;  /* 0x000000ffffdd7224 */ /* 0x000fe200078e0062 */
[----:B------:R-:W-:Y:S01]  /*51c0*/  LEA R9, R174, R7, 0x3 ;  /* 0x00000007ae097211 */ /* 0x000fe200078e18ff */
[----:B------:R-:W-:Y:S01]  /*51d0*/  IMAD.MOV.U32 R223, RZ, RZ, R103 ;  /* 0x000000ffffdf7224 */ /* 0x000fe200078e0067 */
[----:B------:R-:W-:Y:S01]  /*51e0*/  LOP3.LUT R51, R3, 0x3f0, R4, 0xf8, !PT ;  /* 0x000003f003337812 */ /* 0x000fe200078ef804 */
[----:B------:R-:W-:Y:S01]  /*51f0*/  FMUL R91, R182, 8388608 ;  /* 0x4b000000b65b7820 */ /* 0x000fe20000400000 */
[----:B------:R-:W-:Y:S01]  /*5200*/  LOP3.LUT R185, R185, 0x70, RZ, 0xc0, !PT ;  /* 0x00000070b9b97812 */ /* 0x000fe200078ec0ff */
[C---:B------:R-:W-:Y:S01]  /*5210*/  IMAD R11, R174.reuse, 0x8, R9 ;  /* 0x00000008ae0b7824 */ /* 0x040fe200078e0209 */
[----:B------:R-:W-:Y:S01]  /*5220*/  LOP3.LUT R0, R51, R6, RZ, 0x3c, !PT ;  /* 0x0000000633007212 */ /* 0x000fe200078e3cff */
[----:B------:R-:W-:Y:S01]  /*5230*/  IMAD.MOV.U32 R86, RZ, RZ, R88 ;  /* 0x000000ffff567224 */ /* 0x000fe200078e0058 */
[----:B------:R-:W-:Y:S01]  /*5240*/  LOP3.LUT R3, R185, 0x1c60, R129, 0x78, !PT ;  /* 0x00001c60b9037812 */ /* 0x000fe200078e7881 */
[----:B------:R-:W-:Y:S01]  /*5250*/  IMAD.MOV.U32 R206, RZ, RZ, R92 ;  /* 0x000000ffffce7224 */ /* 0x000fe200078e005c */
[----:B------:R-:W-:Y:S01]  /*5260*/  LEA R13, R174, R11, 0x3 ;  /* 0x0000000bae0d7211 */ /* 0x000fe200078e18ff */
[----:B------:R-:W-:Y:S01]  /*5270*/  IMAD.MOV.U32 R228, RZ, RZ, R109 ;  /* 0x000000ffffe47224 */ /* 0x000fe200078e006d */
[----:B------:R-:W-:Y:S01]  /*5280*/  IADD3.X R181, R2, c[0x0][0x17c], R181, P1, P2 ;  /* 0x00005f0002b57a10 */ /* 0x000fe20000fe44b5 */
[----:B------:R-:W-:Y:S01]  /*5290*/  IMAD.MOV.U32 R226, RZ, RZ, R112 ;  /* 0x000000ffffe27224 */ /* 0x000fe200078e0070 */
[-C--:B------:R-:W-:Y:S01]  /*52a0*/  LEA R198, P3, R7, R180.reuse, 0x1 ;  /* 0x000000b407c67211 */ /* 0x080fe200078608ff */
[----:B------:R-:W-:Y:S01]  /*52b0*/  IMAD R15, R174, 0x8, R13 ;  /* 0x00000008ae0f7824 */ /* 0x000fe200078e020d */
[----:B------:R-:W-:-:S02]  /*52c0*/  LEA R200, P2, R5, R180, 0x1 ;  /* 0x000000b405c87211 */ /* 0x000fc400078408ff */
[----:B------:R-:W-:Y:S02]  /*52d0*/  LEA.HI.X.SX32 R199, R7, R181, 0x1, P3 ;  /* 0x000000b507c77211 */ /* 0x000fe400018f0eff */
[C---:B------:R-:W-:Y:S02]  /*52e0*/  LEA R19, R174.reuse, R15, 0x3 ;  /* 0x0000000fae137211 */ /* 0x040fe400078e18ff */
[-C--:B------:R-:W-:Y:S02]  /*52f0*/  LEA R192, P3, R13, R180.reuse, 0x1 ;  /* 0x000000b40dc07211 */ /* 0x080fe400078608ff */
[-C--:B------:R-:W-:Y:S01]  /*5300*/  LEA.HI.X.SX32 R201, R5, R181.reuse, 0x1, P2 ;  /* 0x000000b505c97211 */ /* 0x080fe200010f0eff */
[----:B------:R-:W-:Y:S01]  /*5310*/  IMAD R21, R174, 0x8, R19 ;  /* 0x00000008ae157824 */ /* 0x000fe200078e0213 */
[----:B------:R-:W-:Y:S02]  /*5320*/  LEA.HI.X.SX32 R193, R13, R181, 0x1, P3 ;  /* 0x000000b50dc17211 */ /* 0x000fe400018f0eff */
[----:B------:R-:W-:-:S02]  /*5330*/  LEA R202, P1, R128, R180, 0x1 ;  /* 0x000000b480ca7211 */ /* 0x000fc400078208ff */
[C---:B------:R-:W-:Y:S02]  /*5340*/  LEA R23, R174.reuse, R21, 0x3 ;  /* 0x00000015ae177211 */ /* 0x040fe400078e18ff */
[-C--:B------:R-:W-:Y:S02]  /*5350*/  LEA R194, P2, R11, R180.reuse, 0x1 ;  /* 0x000000b40bc27211 */ /* 0x080fe400078408ff */
[----:B------:R-:W-:Y:S01]  /*5360*/  LEA R186, P3, R21, R180, 0x1 ;  /* 0x000000b415ba7211 */ /* 0x000fe200078608ff */
[----:B------:R-:W-:Y:S01]  /*5370*/  IMAD R25, R174, 0x8, R23 ;  /* 0x00000008ae197824 */ /* 0x000fe200078e0217 */
[-C--:B------:R-:W-:Y:S02]  /*5380*/  LEA.HI.X.SX32 R203, R128, R181.reuse, 0x1, P1 ;  /* 0x000000b580cb7211 */ /* 0x080fe400008f0eff */
[----:B------:R-:W-:Y:S02]  /*5390*/  LEA.HI.X.SX32 R195, R11, R181, 0x1, P2 ;  /* 0x000000b50bc37211 */ /* 0x000fe400010f0eff */
[----:B------:R-:W-:-:S02]  /*53a0*/  LEA R27, R174, R25, 0x3 ;  /* 0x00000019ae1b7211 */ /* 0x000fc400078e18ff */
[----:B------:R-:W-:Y:S02]  /*53b0*/  LEA.HI.X.SX32 R187, R21, R181, 0x1, P3 ;  /* 0x000000b515bb7211 */ /* 0x000fe400018f0eff */
[-C--:B------:R-:W-:Y:S01]  /*53c0*/  LEA R196, P1, R9, R180.reuse, 0x1 ;  /* 0x000000b409c47211 */ /* 0x080fe200078208ff */
[C---:B------:R-:W-:Y:S01]  /*53d0*/  IMAD R29, R174.reuse, 0x8, R27 ;  /* 0x00000008ae1d7824 */ /* 0x040fe200078e021b */
[-C--:B------:R-:W-:Y:S02]  /*53e0*/  LEA R188, P2, R19, R180.reuse, 0x1 ;  /* 0x000000b413bc7211 */ /* 0x080fe400078408ff */
[----:B------:R-:W-:Y:S02]  /*53f0*/  LEA R6, P3, R27, R180, 0x1 ;  /* 0x000000b41b067211 */ /* 0x000fe400078608ff */
[----:B------:R-:W-:Y:S02]  /*5400*/  LEA R31, R174, R29, 0x3 ;  /* 0x0000001dae1f7211 */ /* 0x000fe400078e18ff */
[----:B------:R-:W-:-:S02]  /*5410*/  LEA.HI.X.SX32 R197, R9, R181, 0x1, P1 ;  /* 0x000000b509c57211 */ /* 0x000fc400008f0eff */
[-C--:B------:R-:W-:Y:S01]  /*5420*/  LEA.HI.X.SX32 R189, R19, R181.reuse, 0x1, P2 ;  /* 0x000000b513bd7211 */ /* 0x080fe200010f0eff */
[C---:B------:R-:W-:Y:S01]  /*5430*/  IMAD R33, R174.reuse, 0x8, R31 ;  /* 0x00000008ae217824 */ /* 0x040fe200078e021f */
[----:B------:R-:W-:Y:S02]  /*5440*/  LEA.HI.X.SX32 R7, R27, R181, 0x1, P3 ;  /* 0x000000b51b077211 */ /* 0x000fe400018f0eff */
[-C--:B------:R-:W-:Y:S02]  /*5450*/  LEA R190, P1, R15, R180.reuse, 0x1 ;  /* 0x000000b40fbe7211 */ /* 0x080fe400078208ff */
[C---:B------:R-:W-:Y:S02]  /*5460*/  LEA R35, R174.reuse, R33, 0x3 ;  /* 0x00000021ae237211 */ /* 0x040fe400078e18ff */
[-C--:B------:R-:W-:Y:S02]  /*5470*/  LEA R4, P2, R25, R180.reuse, 0x1 ;  /* 0x000000b419047211 */ /* 0x080fe400078408ff */
[----:B------:R-:W-:Y:S01]  /*5480*/  LEA R12, P3, R33, R180, 0x1 ;  /* 0x000000b4210c7211 */ /* 0x000fe200078608ff */
[----:B------:R-:W-:Y:S01]  /*5490*/  IMAD R37, R174, 0x8, R35 ;  /* 0x00000008ae257824 */ /* 0x000fe200078e0223 */
[----:B------:R-:W-:-:S02]  /*54a0*/  LEA.HI.X.SX32 R191, R15, R181, 0x1, P1 ;  /* 0x000000b50fbf7211 */ /* 0x000fc400008f0eff */
[----:B------:R-:W-:Y:S02]  /*54b0*/  LEA.HI.X.SX32 R5, R25, R181, 0x1, P2 ;  /* 0x000000b519057211 */ /* 0x000fe400010f0eff */
[C---:B------:R-:W-:Y:S02]  /*54c0*/  LEA R39, R174.reuse, R37, 0x3 ;  /* 0x00000025ae277211 */ /* 0x040fe400078e18ff */
[----:B------:R-:W-:Y:S02]  /*54d0*/  LEA.HI.X.SX32 R13, R33, R181, 0x1, P3 ;  /* 0x000000b5210d7211 */ /* 0x000fe400018f0eff */
[C---:B------:R-:W-:Y:S02]  /*54e0*/  LEA R41, R174.reuse, R39, 0x3 ;  /* 0x00000027ae297211 */ /* 0x040fe400078e18ff */
[-C--:B------:R-:W-:Y:S02]  /*54f0*/  LEA R2, P1, R23, R180.reuse, 0x1 ;  /* 0x000000b417027211 */ /* 0x080fe400078208ff */
[-C--:B------:R-:W-:Y:S01]  /*5500*/  LEA R10, P2, R31, R180.reuse, 0x1 ;  /* 0x000000b41f0a7211 */ /* 0x080fe200078408ff */
[----:B------:R-:W-:Y:S01]  /*5510*/  IMAD R43, R174, 0x8, R41 ;  /* 0x00000008ae2b7824 */ /* 0x000fe200078e0229 */
[----:B------:R-:W-:-:S02]  /*5520*/  LEA R20, P3, R39, R180, 0x1 ;  /* 0x000000b427147211 */ /* 0x000fc400078608ff */
[----:B------:R-:W-:Y:S02]  /*5530*/  LEA R204, R204, R3, 0xa ;  /* 0x00000003cccc7211 */ /* 0x000fe400078e50ff */
[C---:B------:R-:W-:Y:S02]  /*5540*/  LEA R45, R174.reuse, R43, 0x3 ;  /* 0x0000002bae2d7211 */ /* 0x040fe400078e18ff */
[----:B------:R-:W-:Y:S02]  /*5550*/  LEA.HI.X.SX32 R3, R23, R181, 0x1, P1 ;  /* 0x000000b517037211 */ /* 0x000fe400008f0eff */
[C---:B------:R-:W-:Y:S02]  /*5560*/  LEA R47, R174.reuse, R45, 0x3 ;  /* 0x0000002dae2f7211 */ /* 0x040fe400078e18ff */
[-C--:B------:R-:W-:Y:S02]  /*5570*/  LEA.HI.X.SX32 R11, R31, R181.reuse, 0x1, P2 ;  /* 0x000000b51f0b7211 */ /* 0x080fe400010f0eff */
[----:B------:R-:W-:Y:S01]  /*5580*/  LEA.HI.X.SX32 R21, R39, R181, 0x1, P3 ;  /* 0x000000b527157211 */ /* 0x000fe200018f0eff */
[----:B------:R-:W-:Y:S01]  /*5590*/  IMAD R49, R174, 0x8, R47 ;  /* 0x00000008ae317824 */ /* 0x000fe200078e022f */
[----:B------:R-:W-:-:S02]  /*55a0*/  LEA R8, P1, R29, R180, 0x1 ;  /* 0x000000b41d087211 */ /* 0x000fc400078208ff */
[-C--:B------:R-:W-:Y:S01]  /*55b0*/  LEA R18, P2, R37, R180.reuse, 0x1 ;  /* 0x000000b425127211 */ /* 0x080fe200078408ff */
[C---:B------:R-:W-:Y:S01]  /*55c0*/  IMAD R51, R174.reuse, 0x8, R49 ;  /* 0x00000008ae337824 */ /* 0x040fe200078e0231 */
[-C--:B------:R-:W-:Y:S02]  /*55d0*/  LEA R26, P3, R45, R180.reuse, 0x1 ;  /* 0x000000b42d1a7211 */ /* 0x080fe400078608ff */
[----:B------:R-:W-:Y:S02]  /*55e0*/  LEA.HI.X.SX32 R9, R29, R181, 0x1, P1 ;  /* 0x000000b51d097211 */ /* 0x000fe400008f0eff */
[C---:B------:R-:W-:Y:S02]  /*55f0*/  LEA R53, R174.reuse, R51, 0x3 ;  /* 0x00000033ae357211 */ /* 0x040fe400078e18ff */
[-C--:B------:R-:W-:Y:S02]  /*5600*/  LEA.HI.X.SX32 R19, R37, R181.reuse, 0x1, P2 ;  /* 0x000000b525137211 */ /* 0x080fe400010f0eff */
[----:B------:R-:W-:Y:S01]  /*5610*/  LEA.HI.X.SX32 R27, R45, R181, 0x1, P3 ;  /* 0x000000b52d1b7211 */ /* 0x000fe200018f0eff */
[----:B------:R-:W-:Y:S01]  /*5620*/  IMAD R55, R174, 0x8, R53 ;  /* 0x00000008ae377824 */ /* 0x000fe200078e0235 */
[----:B------:R-:W-:-:S02]  /*5630*/  LEA R14, P1, R35, R180, 0x1 ;  /* 0x000000b4230e7211 */ /* 0x000fc400078208ff */
[-C--:B------:R-:W-:Y:S02]  /*5640*/  LEA R24, P2, R43, R180.reuse, 0x1 ;  /* 0x000000b42b187211 */ /* 0x080fe400078408ff */
[C---:B------:R-:W-:Y:S02]  /*5650*/  LEA R57, R174.reuse, R55, 0x3 ;  /* 0x00000037ae397211 */ /* 0x040fe400078e18ff */
[----:B------:R-:W-:Y:S02]  /*5660*/  LEA R32, P3, R51, R180, 0x1 ;  /* 0x000000b433207211 */ /* 0x000fe400078608ff */
[-C--:B------:R-:W-:Y:S01]  /*5670*/  LEA.HI.X.SX32 R15, R35, R181.reuse, 0x1, P1 ;  /* 0x000000b5230f7211 */ /* 0x080fe200008f0eff */
[----:B------:R-:W-:Y:S01]  /*5680*/  IMAD R59, R174, 0x8, R57 ;  /* 0x00000008ae3b7824 */ /* 0x000fe200078e0239 */
[-C--:B------:R-:W-:Y:S02]  /*5690*/  LEA.HI.X.SX32 R25, R43, R181.reuse, 0x1, P2 ;  /* 0x000000b52b197211 */ /* 0x080fe400010f0eff */
[----:B------:R-:W-:-:S02]  /*56a0*/  LEA.HI.X.SX32 R33, R51, R181, 0x1, P3 ;  /* 0x000000b533217211 */ /* 0x000fc400018f0eff */
[C---:B------:R-:W-:Y:S02]  /*56b0*/  LEA R61, R174.reuse, R59, 0x3 ;  /* 0x0000003bae3d7211 */ /* 0x040fe400078e18ff */
[-C--:B------:R-:W-:Y:S02]  /*56c0*/  LEA R22, P1, R41, R180.reuse, 0x1 ;  /* 0x000000b429167211 */ /* 0x080fe400078208ff */
[-C--:B------:R-:W-:Y:S01]  /*56d0*/  LEA R30, P2, R49, R180.reuse, 0x1 ;  /* 0x000000b4311e7211 */ /* 0x080fe200078408ff */
[C---:B------:R-:W-:Y:S01]  /*56e0*/  IMAD R63, R174.reuse, 0x8, R61 ;  /* 0x00000008ae3f7824 */ /* 0x040fe200078e023d */
[----:B------:R-:W-:Y:S02]  /*56f0*/  LEA R38, P3, R57, R180, 0x1 ;  /* 0x000000b439267211 */ /* 0x000fe400078608ff */
[----:B------:R-:W-:Y:S02]  /*5700*/  LEA.HI.X.SX32 R23, R41, R181, 0x1, P1 ;  /* 0x000000b529177211 */ /* 0x000fe400008f0eff */
[----:B------:R-:W-:-:S02]  /*5710*/  LEA R129, R174, R63, 0x3 ;  /* 0x0000003fae817211 */ /* 0x000fc400078e18ff */
[-C--:B------:R-:W-:Y:S02]  /*5720*/  LEA.HI.X.SX32 R31, R49, R181.reuse, 0x1, P2 ;  /* 0x000000b5311f7211 */ /* 0x080fe400010f0eff */
[----:B------:R-:W-:Y:S01]  /*5730*/  LEA.HI.X.SX32 R39, R57, R181, 0x1, P3 ;  /* 0x000000b539277211 */ /* 0x000fe200018f0eff */
[C---:B------:R-:W-:Y:S01]  /*5740*/  IMAD R131, R174.reuse, 0x8, R129 ;  /* 0x00000008ae837824 */ /* 0x040fe200078e0281 */
[-C--:B------:R-:W-:Y:S02]  /*5750*/  LEA R28, P1, R47, R180.reuse, 0x1 ;  /* 0x000000b42f1c7211 */ /* 0x080fe400078208ff */
[-C--:B------:R-:W-:Y:S02]  /*5760*/  LEA R36, P2, R55, R180.reuse, 0x1 ;  /* 0x000000b437247211 */ /* 0x080fe400078408ff */
[----:B------:R-:W-:Y:S02]  /*5770*/  LEA R133, R174, R131, 0x3 ;  /* 0x00000083ae857211 */ /* 0x000fe400078e18ff */
[----:B------:R-:W-:-:S02]  /*5780*/  LEA R44, P3, R63, R180, 0x1 ;  /* 0x000000b43f2c7211 */ /* 0x000fc400078608ff */
[-C--:B------:R-:W-:Y:S01]  /*5790*/  LEA.HI.X.SX32 R29, R47, R181.reuse, 0x1, P1 ;  /* 0x000000b52f1d7211 */ /* 0x080fe200008f0eff */
[C---:B------:R-:W-:Y:S01]  /*57a0*/  IMAD R135, R174.reuse, 0x8, R133 ;  /* 0x00000008ae877824 */ /* 0x040fe200078e0285 */
[-C--:B------:R-:W-:Y:S02]  /*57b0*/  LEA.HI.X.SX32 R37, R55, R181.reuse, 0x1, P2 ;  /* 0x000000b537257211 */ /* 0x080fe400010f0eff */
[----:B------:R-:W-:Y:S02]  /*57c0*/  LEA.HI.X.SX32 R45, R63, R181, 0x1, P3 ;  /* 0x000000b53f2d7211 */ /* 0x000fe400018f0eff */
[C---:B------:R-:W-:Y:S02]  /*57d0*/  LEA R137, R174.reuse, R135, 0x3 ;  /* 0x00000087ae897211 */ /* 0x040fe400078e18ff */
[-C--:B------:R-:W-:Y:S02]  /*57e0*/  LEA R34, P1, R53, R180.reuse, 0x1 ;  /* 0x000000b435227211 */ /* 0x080fe400078208ff */
[-C--:B------:R-:W-:Y:S01]  /*57f0*/  LEA R42, P2, R61, R180.reuse, 0x1 ;  /* 0x000000b43d2a7211 */ /* 0x080fe200078408ff */
[----:B------:R-:W-:Y:S01]  /*5800*/  IMAD R139, R174, 0x8, R137 ;  /* 0x00000008ae8b7824 */ /* 0x000fe200078e0289 */
[----:B------:R-:W-:-:S02]  /*5810*/  LEA R50, P3, R133, R180, 0x1 ;  /* 0x000000b485327211 */ /* 0x000fc400078608ff */
[----:B------:R-:W-:Y:S02]  /*5820*/  LEA.HI.X.SX32 R35, R53, R181, 0x1, P1 ;  /* 0x000000b535237211 */ /* 0x000fe400008f0eff */
[C---:B------:R-:W-:Y:S02]  /*5830*/  LEA R141, R174.reuse, R139, 0x3 ;  /* 0x0000008bae8d7211 */ /* 0x040fe400078e18ff */
[-C--:B------:R-:W-:Y:S02]  /*5840*/  LEA.HI.X.SX32 R43, R61, R181.reuse, 0x1, P2 ;  /* 0x000000b53d2b7211 */ /* 0x080fe400010f0eff */
[----:B------:R-:W-:Y:S01]  /*5850*/  LEA.HI.X.SX32 R51, R133, R181, 0x1, P3 ;  /* 0x000000b585337211 */ /* 0x000fe200018f0eff */
[----:B------:R-:W-:Y:S01]  /*5860*/  IMAD R143, R174, 0x8, R141 ;  /* 0x00000008ae8f7824 */ /* 0x000fe200078e028d */
[-C--:B------:R-:W-:Y:S02]  /*5870*/  LEA R40, P1, R59, R180.reuse, 0x1 ;  /* 0x000000b43b287211 */ /* 0x080fe400078208ff */
[----:B------:R-:W-:-:S02]  /*5880*/  LEA R48, P2, R131, R180, 0x1 ;  /* 0x000000b483307211 */ /* 0x000fc400078408ff */
[C---:B------:R-:W-:Y:S02]  /*5890*/  LEA R145, R174.reuse, R143, 0x3 ;  /* 0x0000008fae917211 */ /* 0x040fe400078e18ff */
[----:B------:R-:W-:Y:S02]  /*58a0*/  LEA R56, P3, R139, R180, 0x1 ;  /* 0x000000b48b387211 */ /* 0x000fe400078608ff */
[-C--:B------:R-:W-:Y:S01]  /*58b0*/  LEA.HI.X.SX32 R41, R59, R181.reuse, 0x1, P1 ;  /* 0x000000b53b297211 */ /* 0x080fe200008f0eff */
[C---:B------:R-:W-:Y:S01]  /*58c0*/  IMAD R147, R174.reuse, 0x8, R145 ;  /* 0x00000008ae937824 */ /* 0x040fe200078e0291 */
[-C--:B------:R-:W-:Y:S02]  /*58d0*/  LEA.HI.X.SX32 R49, R131, R181.reuse, 0x1, P2 ;  /* 0x000000b583317211 */ /* 0x080fe400010f0eff */
[----:B------:R-:W-:Y:S02]  /*58e0*/  LEA.HI.X.SX32 R57, R139, R181, 0x1, P3 ;  /* 0x000000b58b397211 */ /* 0x000fe400018f0eff */
[----:B------:R-:W-:-:S02]  /*58f0*/  LEA R149, R174, R147, 0x3 ;  /* 0x00000093ae957211 */ /* 0x000fc400078e18ff */
[-C--:B------:R-:W-:Y:S02]  /*5900*/  LEA R46, P1, R129, R180.reuse, 0x1 ;  /* 0x000000b4812e7211 */ /* 0x080fe400078208ff */
[-C--:B------:R-:W-:Y:S01]  /*5910*/  LEA R54, P2, R137, R180.reuse, 0x1 ;  /* 0x000000b489367211 */ /* 0x080fe200078408ff */
[C---:B------:R-:W-:Y:S01]  /*5920*/  IMAD R151, R174.reuse, 0x8, R149 ;  /* 0x00000008ae977824 */ /* 0x040fe200078e0295 */
[----:B------:R-:W-:Y:S02]  /*5930*/  LEA R62, P3, R145, R180, 0x1 ;  /* 0x000000b4913e7211 */ /* 0x000fe400078608ff */
[----:B------:R-:W-:Y:S02]  /*5940*/  LEA.HI.X.SX32 R47, R129, R181, 0x1, P1 ;  /* 0x000000b5812f7211 */ /* 0x000fe400008f0eff */
[----:B------:R-:W-:Y:S02]  /*5950*/  LEA R157, R174, R151, 0x3 ;  /* 0x00000097ae9d7211 */ /* 0x000fe400078e18ff */
[----:B------:R-:W-:-:S02]  /*5960*/  LEA.HI.X.SX32 R55, R137, R181, 0x1, P2 ;  /* 0x000000b589377211 */ /* 0x000fc400010f0eff */
[----:B------:R-:W-:Y:S01]  /*5970*/  LEA.HI.X.SX32 R63, R145, R181, 0x1, P3 ;  /* 0x000000b5913f7211 */ /* 0x000fe200018f0eff */
[C---:B------:R-:W-:Y:S01]  /*5980*/  IMAD R159, R174.reuse, 0x8, R157 ;  /* 0x00000008ae9f7824 */ /* 0x040fe200078e029d */
[-C--:B------:R-:W-:Y:S02]  /*5990*/  LEA R52, P1, R135, R180.reuse, 0x1 ;  /* 0x000000b487347211 */ /* 0x080fe400078208ff */
[-C--:B------:R-:W-:Y:S02]  /*59a0*/  LEA R60, P2, R143, R180.reuse, 0x1 ;  /* 0x000000b48f3c7211 */ /* 0x080fe400078408ff */
[C---:B------:R-:W-:Y:S02]  /*59b0*/  LEA R161, R174.reuse, R159, 0x3 ;  /* 0x0000009faea17211 */ /* 0x040fe400078e18ff */
[----:B------:R-:W-:Y:S02]  /*59c0*/  LEA R132, P3, R151, R180, 0x1 ;  /* 0x000000b497847211 */ /* 0x000fe400078608ff */
[-C--:B------:R-:W-:Y:S01]  /*59d0*/  LEA.HI.X.SX32 R53, R135, R181.reuse, 0x1, P1 ;  /* 0x000000b587357211 */ /* 0x080fe200008f0eff */
[----:B------:R-:W-:Y:S01]  /*59e0*/  IMAD R163, R174, 0x8, R161 ;  /* 0x00000008aea37824 */ /* 0x000fe200078e02a1 */
[----:B------:R-:W-:-:S02]  /*59f0*/  LEA.HI.X.SX32 R61, R143, R181, 0x1, P2 ;  /* 0x000000b58f3d7211 */ /* 0x000fc400010f0eff */
[----:B------:R-:W-:Y:S02]  /*5a00*/  LEA.HI.X.SX32 R133, R151, R181, 0x1, P3 ;  /* 0x000000b597857211 */ /* 0x000fe400018f0eff */
[C---:B------:R-:W-:Y:S02]  /*5a10*/  LEA R165, R174.reuse, R163, 0x3 ;  /* 0x000000a3aea57211 */ /* 0x040fe400078e18ff */
[-C--:B------:R-:W-:Y:S02]  /*5a20*/  LEA R58, P1, R141, R180.reuse, 0x1 ;  /* 0x000000b48d3a7211 */ /* 0x080fe400078208ff */
[-C--:B------:R-:W-:Y:S01]  /*5a30*/  LEA R130, P2, R149, R180.reuse, 0x1 ;  /* 0x000000b495827211 */ /* 0x080fe200078408ff */
[----:B------:R-:W-:Y:S01]  /*5a40*/  IMAD R167, R174, 0x8, R165 ;  /* 0x00000008aea77824 */ /* 0x000fe200078e02a5 */
[----:B------:R-:W-:Y:S02]  /*5a50*/  LEA R138, P3, R161, R180, 0x1 ;  /* 0x000000b4a18a7211 */ /* 0x000fe400078608ff */
[----:B------:R-:W-:-:S02]  /*5a60*/  LEA.HI.X.SX32 R59, R141, R181, 0x1, P1 ;  /* 0x000000b58d3b7211 */ /* 0x000fc400008f0eff */
[C---:B------:R-:W-:Y:S02]  /*5a70*/  LEA R169, R174.reuse, R167, 0x3 ;  /* 0x000000a7aea97211 */ /* 0x040fe400078e18ff */
[-C--:B------:R-:W-:Y:S02]  /*5a80*/  LEA.HI.X.SX32 R131, R149, R181.reuse, 0x1, P2 ;  /* 0x000000b595837211 */ /* 0x080fe400010f0eff */
[----:B------:R-:W-:Y:S01]  /*5a90*/  LEA.HI.X.SX32 R139, R161, R181, 0x1, P3 ;  /* 0x000000b5a18b7211 */ /* 0x000fe200018f0eff */
[C---:B------:R-:W-:Y:S01]  /*5aa0*/  IMAD R171, R174.reuse, 0x8, R169 ;  /* 0x00000008aeab7824 */ /* 0x040fe200078e02a9 */
[-C--:B------:R-:W-:Y:S02]  /*5ab0*/  LEA R128, P1, R147, R180.reuse, 0x1 ;  /* 0x000000b493807211 */ /* 0x080fe400078208ff */
[----:B------:R-:W-:Y:S02]  /*5ac0*/  LEA R136, P2, R159, R180, 0x1 ;  /* 0x000000b49f887211 */ /* 0x000fe400078408ff */
[----:B------:R-:W-:-:S02]  /*5ad0*/  LEA R173, R174, R171, 0x3 ;  /* 0x000000abaead7211 */ /* 0x000fc400078e18ff */
[-C--:B------:R-:W-:Y:S02]  /*5ae0*/  LEA.HI.X.SX32 R129, R147, R181.reuse, 0x1, P1 ;  /* 0x000000b593817211 */ /* 0x080fe400008f0eff */
[----:B------:R-:W-:Y:S01]  /*5af0*/  LEA.HI.X.SX32 R137, R159, R181, 0x1, P2 ;  /* 0x000000b59f897211 */ /* 0x000fe200010f0eff */
[C---:B------:R-:W-:Y:S01]  /*5b00*/  IMAD R175, R174.reuse, 0x8, R173 ;  /* 0x00000008aeaf7824 */ /* 0x040fe200078e02ad */
[-C--:B------:R-:W-:Y:S02]  /*5b10*/  LEA R134, P1, R157, R180.reuse, 0x1 ;  /* 0x000000b49d867211 */ /* 0x080fe400078208ff */
[----:B------:R-:W-:Y:S02]  /*5b20*/  LEA R142, P2, R165, R180, 0x1 ;  /* 0x000000b4a58e7211 */ /* 0x000fe400078408ff */
[----:B------:R-:W-:Y:S02]  /*5b30*/  LEA R177, R174, R175, 0x3 ;  /* 0x000000afaeb17211 */ /* 0x000fe400078e18ff */
[----:B------:R-:W-:-:S02]  /*5b40*/  LEA.HI.X.SX32 R135, R157, R181, 0x1, P1 ;  /* 0x000000b59d877211 */ /* 0x000fc400008f0eff */
[----:B------:R-:W-:Y:S01]  /*5b50*/  LEA.HI.X.SX32 R143, R165, R181, 0x1, P2 ;  /* 0x000000b5a58f7211 */ /* 0x000fe200010f0eff */
[C---:B------:R-:W-:Y:S01]  /*5b60*/  IMAD R161, R174.reuse, 0x8, R177 ;  /* 0x00000008aea17824 */ /* 0x040fe200078e02b1 */
[-C--:B------:R-:W-:Y:S02]  /*5b70*/  LEA R140, P1, R163, R180.reuse, 0x1 ;  /* 0x000000b4a38c7211 */ /* 0x080fe400078208ff */
[-C--:B------:R-:W-:Y:S02]  /*5b80*/  LEA R144, P3, R167, R180.reuse, 0x1 ;  /* 0x000000b4a7907211 */ /* 0x080fe400078608ff */
[C---:B------:R-:W-:Y:S02]  /*5b90*/  LEA R179, R174.reuse, R161, 0x3 ;  /* 0x000000a1aeb37211 */ /* 0x040fe400078e18ff */
[-C--:B------:R-:W-:Y:S02]  /*5ba0*/  LEA.HI.X.SX32 R141, R163, R181.reuse, 0x1, P1 ;  /* 0x000000b5a38d7211 */ /* 0x080fe400008f0eff */
[----:B------:R-:W-:Y:S01]  /*5bb0*/  LEA.HI.X.SX32 R145, R167, R181, 0x1, P3 ;  /* 0x000000b5a7917211 */ /* 0x000fe200018f0eff */
[----:B------:R-:W-:Y:S01]  /*5bc0*/  IMAD R165, R174, 0x8, R179 ;  /* 0x00000008aea57824 */ /* 0x000fe200078e02b3 */
[----:B------:R-:W-:-:S02]  /*5bd0*/  LEA R146, P1, R169, R180, 0x1 ;  /* 0x000000b4a9927211 */ /* 0x000fc400078208ff */
[-C--:B------:R-:W-:Y:S02]  /*5be0*/  LEA R148, P2, R171, R180.reuse, 0x1 ;  /* 0x000000b4ab947211 */ /* 0x080fe400078408ff */
[C---:B------:R-:W-:Y:S02]  /*5bf0*/  LEA R167, R174.reuse, R165, 0x3 ;  /* 0x000000a5aea77211 */ /* 0x040fe400078e18ff */
[-C--:B------:R-:W-:Y:S02]  /*5c00*/  LEA.HI.X.SX32 R147, R169, R181.reuse, 0x1, P1 ;  /* 0x000000b5a9937211 */ /* 0x080fe400008f0eff */
[----:B------:R-:W-:Y:S01]  /*5c10*/  LEA.HI.X.SX32 R149, R171, R181, 0x1, P2 ;  /* 0x000000b5ab957211 */ /* 0x000fe200010f0eff */
[----:B------:R-:W-:Y:S01]  /*5c20*/  IMAD R169, R174, 0x8, R167 ;  /* 0x00000008aea97824 */ /* 0x000fe200078e02a7 */
[-C--:B------:R-:W-:Y:S02]  /*5c30*/  LEA R150, P3, R173, R180.reuse, 0x1 ;  /* 0x000000b4ad967211 */ /* 0x080fe400078608ff */
[----:B------:R-:W-:-:S02]  /*5c40*/  LEA R156, P1, R175, R180, 0x1 ;  /* 0x000000b4af9c7211 */ /* 0x000fc400078208ff */
        /* <DEDUP_REMOVED lines=8> */
[-C--:B------:R-:W-:Y:S01]  /*5cd0*/  LEA.HI.X.SX32 R161, R161, R181.reuse, 0x1, P3 ;  /* 0x000000b5a1a17211 */ /* 0x080fe200018f0eff */
[----:B------:R-:W-:Y:S01]  /*5ce0*/  IMAD R177, R174, 0x8, R175 ;  /* 0x00000008aeb17824 */ /* 0x000fe200078e02af */
[-C--:B------:R-:W-:Y:S02]  /*5cf0*/  LEA R162, P1, R179, R180.reuse, 0x1 ;  /* 0x000000b4b3a27211 */ /* 0x080fe400078208ff */
[----:B------:R-:W-:Y:S02]  /*5d00*/  LEA R166, P3, R167, R180, 0x1 ;  /* 0x000000b4a7a67211 */ /* 0x000fe400078608ff */
[-C--:B------:R-:W-:Y:S02]  /*5d10*/  LEA.HI.X.SX32 R163, R179, R181.reuse, 0x1, P1 ;  /* 0x000000b5b3a37211 */ /* 0x080fe400008f0eff */
[----:B------:R-:W-:-:S02]  /*5d20*/  LEA.HI.X.SX32 R167, R167, R181, 0x1, P3 ;  /* 0x000000b5a7a77211 */ /* 0x000fc400018f0eff */
[-C--:B------:R-:W-:Y:S02]  /*5d30*/  LEA R172, P3, R173, R180.reuse, 0x1 ;  /* 0x000000b4adac7211 */ /* 0x080fe400078608ff */
[C---:B------:R-:W-:Y:S02]  /*5d40*/  LEA R179, R174.reuse, R177, 0x3 ;  /* 0x000000b1aeb37211 */ /* 0x040fe400078e18ff */
[-C--:B------:R-:W-:Y:S02]  /*5d50*/  LEA R168, P1, R169, R180.reuse, 0x1 ;  /* 0x000000b4a9a87211 */ /* 0x080fe400078208ff */
[-C--:B------:R-:W-:Y:S01]  /*5d60*/  LEA.HI.X.SX32 R173, R173, R181.reuse, 0x1, P3 ;  /* 0x000000b5adad7211 */ /* 0x080fe200018f0eff */
[----:B------:R-:W-:Y:S01]  /*5d70*/  IMAD R205, R174, 0x8, R179 ;  /* 0x00000008aecd7824 */ /* 0x000fe200078e02b3 */
[----:B------:R-:W-:Y:S02]  /*5d80*/  LEA R164, P2, R165, R180, 0x1 ;  /* 0x000000b4a5a47211 */ /* 0x000fe400078408ff */
[----:B------:R-:W-:-:S02]  /*5d90*/  LEA.HI.X.SX32 R169, R169, R181, 0x1, P1 ;  /* 0x000000b5a9a97211 */ /* 0x000fc400008f0eff */
[-C--:B------:R-:W-:Y:S02]  /*5da0*/  LEA R178, P3, R179, R180.reuse, 0x1 ;  /* 0x000000b4b3b27211 */ /* 0x080fe400078608ff */
[-C--:B------:R-:W-:Y:S02]  /*5db0*/  LEA R174, P1, R175, R180.reuse, 0x1 ;  /* 0x000000b4afae7211 */ /* 0x080fe400078208ff */
[-C--:B------:R-:W-:Y:S02]  /*5dc0*/  LEA.HI.X.SX32 R165, R165, R181.reuse, 0x1, P2 ;  /* 0x000000b5a5a57211 */ /* 0x080fe400010f0eff */
[-C--:B------:R-:W-:Y:S02]  /*5dd0*/  LEA.HI.X.SX32 R179, R179, R181.reuse, 0x1, P3 ;  /* 0x000000b5b3b37211 */ /* 0x080fe400018f0eff */
[----:B------:R-:W-:Y:S02]  /*5de0*/  LEA R170, P2, R171, R180, 0x1 ;  /* 0x000000b4abaa7211 */ /* 0x000fe400078408ff */
[----:B------:R-:W-:-:S02]  /*5df0*/  LEA.HI.X.SX32 R175, R175, R181, 0x1, P1 ;  /* 0x000000b5afaf7211 */ /* 0x000fc400008f0eff */
[----:B------:R-:W-:Y:S02]  /*5e00*/  FSETP.GEU.AND P3, PT, R207, 1.175494350822287508e-38, PT ;  /* 0x00800000cf00780b */ /* 0x000fe40003f6e000 */
[----:B------:R-:W-:Y:S02]  /*5e10*/  FSETP.GT.AND P1, PT, |R224|, 8.50705917302346158658e+37, PT ;  /* 0x7e800000e000780b */ /* 0x000fe40003f24200 */
[----:B------:R-:W-:Y:S02]  /*5e20*/  LEA.HI.X.SX32 R171, R171, R181, 0x1, P2 ;  /* 0x000000b5abab7211 */ /* 0x000fe400010f0eff */
[----:B------:R-:W-:Y:S02]  /*5e30*/  FSEL R96, R96, R207, !P3 ;  /* 0x000000cf60607208 */ /* 0x000fe40005800000 */
[----:B------:R-:W-:Y:S02]  /*5e40*/  FSEL R100, RZ, -23, P3 ;  /* 0xc1b80000ff647808 */ /* 0x000fe40001800000 */
[----:B------:R-:W-:-:S02]  /*5e50*/  LEA R176, P2, R177, R180, 0x1 ;  /* 0x000000b4b1b07211 */ /* 0x000fc400078408ff */
[----:B------:R-:W-:Y:S02]  /*5e60*/  FSETP.GEU.AND P3, PT, |R224|, 1.175494350822287508e-38, PT ;  /* 0x00800000e000780b */ /* 0x000fe40003f6e200 */
[----:B------:R-:W-:Y:S01]  /*5e70*/  LEA R180, P4, R205, R180, 0x1 ;  /* 0x000000b4cdb47211 */ /* 0x000fe200078808ff */
[----:B------:R-:W-:Y:S01]  /*5e80*/  @P1 FMUL R115, R115, 0.25 ;  /* 0x3e80000073731820 */ /* 0x000fe20000400000 */
[-C--:B------:R-:W-:Y:S01]  /*5e90*/  LEA.HI.X.SX32 R177, R177, R181.reuse, 0x1, P2 ;  /* 0x000000b5b1b17211 */ /* 0x080fe200010f0eff */
[----:B------:R-:W-:Y:S01]  /*5ea0*/  @P1 FMUL R114, R114, 0.25 ;  /* 0x3e80000072721820 */ /* 0x000fe20000400000 */
[----:B------:R-:W-:Y:S01]  /*5eb0*/  MOV R105, R110 ;  /* 0x0000006e00697202 */ /* 0x000fe20000000f00 */
[----:B------:R-:W-:Y:S01]  /*5ec0*/  @P1 FMUL R111, R111, 0.25 ;  /* 0x3e8000006f6f1820 */ /* 0x000fe20000400000 */
[----:B------:R-:W-:Y:S01]  /*5ed0*/  FSETP.GEU.AND P2, PT, R184, 1.175494350822287508e-38, PT ;  /* 0x00800000b800780b */ /* 0x000fe20003f4e000 */
[----:B------:R-:W-:Y:S01]  /*5ee0*/  @P1 FMUL R107, R107, 0.25 ;  /* 0x3e8000006b6b1820 */ /* 0x000fe20000400000 */
[----:B------:R-:W-:Y:S01]  /*5ef0*/  LEA.HI.X.SX32 R181, R205, R181, 0x1, P4 ;  /* 0x000000b5cdb57211 */ /* 0x000fe200020f0eff */
[----:B------:R-:W-:Y:S01]  /*5f00*/  @P1 FMUL R105, R105, 0.25 ;  /* 0x3e80000069691820 */ /* 0x000fe20000400000 */
[----:B------:R-:W-:Y:S01]  /*5f10*/  MOV R205, R116 ;  /* 0x0000007400cd7202 */ /* 0x000fe20000000f00 */
[----:B------:R-:W-:Y:S01]  /*5f20*/  @P1 FMUL R106, R106, 0.25 ;  /* 0x3e8000006a6a1820 */ /* 0x000fe20000400000 */
[----:B------:R-:W-:Y:S01]  /*5f30*/  FSEL R97, R97, R224, !P5 ;  /* 0x000000e061617208 */ /* 0x000fe20006800000 */
[----:B------:R-:W-:Y:S01]  /*5f40*/  @P1 FMUL R223, R223, 0.25 ;  /* 0x3e800000dfdf1820 */ /* 0x000fe20000400000 */
[----:B------:R-:W-:Y:S01]  /*5f50*/  MOV R218, R101 ;  /* 0x0000006500da7202 */ /* 0x000fe20000000f00 */
[----:B------:R-:W-:Y:S01]  /*5f60*/  @P1 FMUL R102, R102, 0.25 ;  /* 0x3e80000066661820 */ /* 0x000fe20000400000 */
[----:B------:R-:W-:Y:S01]  /*5f70*/  FSEL R116, R89, R184, !P2 ;  /* 0x000000b859747208 */ /* 0x000fe20005000000 */
[----:B------:R-:W-:Y:S01]  /*5f80*/  @P1 FMUL R95, R95, 0.25 ;  /* 0x3e8000005f5f1820 */ /* 0x000fe20000400000 */
[----:B------:R-:W-:Y:S01]  /*5f90*/  FSEL R101, RZ, -23, P2 ;  /* 0xc1b80000ff657808 */ /* 0x000fe20001000000 */
[----:B------:R-:W-:Y:S01]  /*5fa0*/  @P1 FMUL R221, R221, 0.25 ;  /* 0x3e800000dddd1820 */ /* 0x000fe20000400000 */
[----:B------:R-:W-:Y:S01]  /*5fb0*/  FSETP.GT.AND P2, PT, |R182|, 8.50705917302346158658e+37, PT ;  /* 0x7e800000b600780b */ /* 0x000fe20003f44200 */
[----:B------:R-:W-:Y:S01]  /*5fc0*/  @P1 FMUL R217, R217, 0.25 ;  /* 0x3e800000d9d91820 */ /* 0x000fe20000400000 */
[----:B------:R-:W-:Y:S01]  /*5fd0*/  MOV R212, R93 ;  /* 0x0000005d00d47202 */ /* 0x000fe20000000f00 */
[----:B------:R-:W-:Y:S01]  /*5fe0*/  @P1 FMUL R224, R224, 0.25 ;  /* 0x3e800000e0e01820 */ /* 0x000fe20000400000 */
[----:B------:R-:W-:Y:S01]  /*5ff0*/  FSETP.GEU.AND P4, PT, R182, 1.175494350822287508e-38, PT ;  /* 0x00800000b600780b */ /* 0x000fe20003f8e000 */
[----:B------:R-:W-:Y:S01]  /*6000*/  @P1 FMUL R215, R215, 0.25 ;  /* 0x3e800000d7d71820 */ /* 0x000fe20000400000 */
[----:B------:R-:W-:Y:S01]  /*6010*/  MOV R219, R104 ;  /* 0x0000006800db7202 */ /* 0x000fe20000000f00 */
[----:B------:R-:W-:Y:S01]  /*6020*/  @P1 FMUL R211, R211, 0.25 ;  /* 0x3e800000d3d31820 */ /* 0x000fe20000400000 */
[----:B------:R-:W-:Y:S01]  /*6030*/  MOV R222, R108 ;  /* 0x0000006c00de7202 */ /* 0x000fe20000000f00 */
[----:B------:R-:W-:Y:S01]  /*6040*/  @P1 FMUL R209, R209, 0.25 ;  /* 0x3e800000d1d11820 */ /* 0x000fe20000400000 */
[----:B------:R-:W-:Y:S01]  /*6050*/  FSEL R17, R91, R182, !P4 ;  /* 0x000000b65b117208 */ /* 0x000fe20006000000 */
[----:B------:R-:W-:Y:S01]  /*6060*/  @P1 FMUL R208, R208, 0.25 ;  /* 0x3e800000d0d01820 */ /* 0x000fe20000400000 */
[----:B------:R-:W-:Y:S01]  /*6070*/  IADD3 R89, R96, -0x3f3504f3, RZ ;  /* 0xc0cafb0d60597810 */ /* 0x000fe20007ffe0ff */
[----:B------:R-:W-:Y:S01]  /*6080*/  @P1 FMUL R210, R210, 0.25 ;  /* 0x3e800000d2d21820 */ /* 0x000fe20000400000 */
[----:B------:R-:W-:Y:S01]  /*6090*/  FSETP.GT.AND P1, PT, |R207|, 8.50705917302346158658e+37, PT ;  /* 0x7e800000cf00780b */ /* 0x000fe20003f24200 */
[----:B------:R-:W-:Y:S01]  /*60a0*/  @!P3 FMUL R224, R224, 16777216 ;  /* 0x4b800000e0e0b820 */ /* 0x000fe20000400000 */
[----:B------:R-:W-:Y:S01]  /*60b0*/  IADD3 R88, R17, -0x3f3504f3, RZ ;  /* 0xc0cafb0d11587810 */ /* 0x000fe20007ffe0ff */
[----:B------:R-:W-:Y:S01]  /*60c0*/  @!P3 FMUL R115, R115, 16777216 ;  /* 0x4b8000007373b820 */ /* 0x000fe20000400000 */
[----:B------:R-:W-:Y:S01]  /*60d0*/  LOP3.LUT R89, R89, 0xff800000, RZ, 0xc0, !PT ;  /* 0xff80000059597812 */ /* 0x000fe200078ec0ff */
[----:B------:R-:W-:Y:S01]  /*60e0*/  @!P3 FMUL R114, R114, 16777216 ;  /* 0x4b8000007272b820 */ /* 0x000fe20000400000 */
[----:B------:R-:W0:Y:S01]  /*60f0*/  MUFU.RCP R110, R224 ;  /* 0x000000e0006e7308 */ /* 0x000e220000001000 */
[----:B------:R-:W-:Y:S01]  /*6100*/  @!P3 FMUL R111, R111, 16777216 ;  /* 0x4b8000006f6fb820 */ /* 0x000fe20000400000 */
[----:B------:R-:W-:Y:S01]  /*6110*/  LOP3.LUT R88, R88, 0xff800000, RZ, 0xc0, !PT ;  /* 0xff80000058587812 */ /* 0x000fe200078ec0ff */
[----:B------:R-:W-:Y:S01]  /*6120*/  @!P3 FMUL R105, R105, 16777216 ;  /* 0x4b8000006969b820 */ /* 0x000fe20000400000 */
[----:B------:R-:W-:Y:S01]  /*6130*/  FSEL R98, RZ, -23, P4 ;  /* 0xc1b80000ff627808 */ /* 0x000fe20002000000 */
[----:B------:R-:W-:Y:S01]  /*6140*/  @!P3 FMUL R107, R107, 16777216 ;  /* 0x4b8000006b6bb820 */ /* 0x000fe20000400000 */
[----:B------:R-:W-:Y:S01]  /*6150*/  IADD3 R183, R116, -0x3f3504f3, RZ ;  /* 0xc0cafb0d74b77810 */ /* 0x000fe20007ffe0ff */
[----:B------:R-:W-:Y:S01]  /*6160*/  @!P3 FMUL R106, R106, 16777216 ;  /* 0x4b8000006a6ab820 */ /* 0x000fe20000400000 */
[----:B------:R-:W1:Y:S01]  /*6170*/  I2F R93, R88 ;  /* 0x00000058005d7306 */ /* 0x000e620000201400 */
[----:B------:R-:W-:Y:S01]  /*6180*/  @!P3 FMUL R223, R223, 16777216 ;  /* 0x4b800000dfdfb820 */ /* 0x000fe20000400000 */
[----:B------:R-:W-:Y:S01]  /*6190*/  LOP3.LUT R183, R183, 0xff800000, RZ, 0xc0, !PT ;  /* 0xff800000b7b77812 */ /* 0x000fe200078ec0ff */
[----:B------:R-:W-:Y:S01]  /*61a0*/  @!P3 FMUL R102, R102, 16777216 ;  /* 0x4b8000006666b820 */ /* 0x000fe20000400000 */
[----:B------:R-:W-:Y:S01]  /*61b0*/  IADD3 R90, R97, -0x3f3504f3, RZ ;  /* 0xc0cafb0d615a7810 */ /* 0x000fe20007ffe0ff */
[----:B------:R-:W-:Y:S01]  /*61c0*/  @!P3 FMUL R95, R95, 16777216 ;  /* 0x4b8000005f5fb820 */ /* 0x000fe20000400000 */
[----:B------:R-:W-:Y:S01]  /*61d0*/  FSEL R99, RZ, -23, P5 ;  /* 0xc1b80000ff637808 */ /* 0x000fe20002800000 */
[----:B------:R-:W-:Y:S01]  /*61e0*/  @!P3 FMUL R221, R221, 16777216 ;  /* 0x4b800000ddddb820 */ /* 0x000fe20000400000 */
[----:B------:R2:W-:Y:S01]  /*61f0*/  I2F R91, R89 ;  /* 0x00000059005b7306 */ /* 0x0005e20000201400 */
[----:B------:R-:W-:Y:S01]  /*6200*/  @!P3 FMUL R217, R217, 16777216 ;  /* 0x4b800000d9d9b820 */ /* 0x000fe20000400000 */
[----:B------:R-:W-:Y:S01]  /*6210*/  LOP3.LUT R90, R90, 0xff800000, RZ, 0xc0, !PT ;  /* 0xff8000005a5a7812 */ /* 0x000fe200078ec0ff */
[----:B------:R-:W-:Y:S01]  /*6220*/  @!P3 FMUL R215, R215, 16777216 ;  /* 0x4b800000d7d7b820 */ /* 0x000fe20000400000 */
[----:B------:R-:W-:Y:S01]  /*6230*/  ISETP.GE.U32.AND P5, PT, R96, 0x7f800000, PT ;  /* 0x7f8000006000780c */ /* 0x000fe20003fa6070 */
[----:B------:R-:W-:Y:S01]  /*6240*/  @!P3 FMUL R211, R211, 16777216 ;  /* 0x4b800000d3d3b820 */ /* 0x000fe20000400000 */
[----:B------:R-:W-:Y:S01]  /*6250*/  ISETP.GE.U32.AND P4, PT, R116, 0x7f800000, PT ;  /* 0x7f8000007400780c */ /* 0x000fe20003f86070 */
[----:B------:R-:W-:Y:S01]  /*6260*/  @!P3 FMUL R209, R209, 16777216 ;  /* 0x4b800000d1d1b820 */ /* 0x000fe20000400000 */
[----:B------:R3:W-:Y:S01]  /*6270*/  I2F R92, R183 ;  /* 0x000000b7005c7306 */ /* 0x0007e20000201400 */
[----:B------:R-:W-:Y:S01]  /*6280*/  @!P3 FMUL R208, R208, 16777216 ;  /* 0x4b800000d0d0b820 */ /* 0x000fe20000400000 */
[----:B--2---:R-:W-:Y:S01]  /*6290*/  IADD3 R89, R96, -R89, RZ ;  /* 0x8000005960597210 */ /* 0x004fe20007ffe0ff */
[----:B------:R-:W-:Y:S01]  /*62a0*/  @!P3 FMUL R210, R210, 16777216 ;  /* 0x4b800000d2d2b820 */ /* 0x000fe20000400000 */
[----:B------:R-:W-:Y:S01]  /*62b0*/  FSETP.GEU.AND P3, PT, |R182|, 1.175494350822287508e-38, PT ;  /* 0x00800000b600780b */ /* 0x000fe20003f6e200 */
[----:B------:R-:W-:-:S02]  /*62c0*/  @P2 FMUL R113, R113, 0.25 ;  /* 0x3e80000071712820 */ /* 0x000fc40000400000 */
[----:B------:R-:W-:Y:S01]  /*62d0*/  @P2 FMUL R226, R226, 0.25 ;  /* 0x3e800000e2e22820 */ /* 0x000fe20000400000 */
[----:B------:R2:W-:Y:S01]  /*62e0*/  I2F R94, R90 ;  /* 0x0000005a005e7306 */ /* 0x0005e20000201400 */
[----:B------:R-:W-:Y:S01]  /*62f0*/  @P2 FMUL R228, R228, 0.25 ;  /* 0x3e800000e4e42820 */ /* 0x000fe20000400000 */
[----:B---3--:R-:W-:Y:S01]  /*6300*/  IADD3 R183, R116, -R183, RZ ;  /* 0x800000b774b77210 */ /* 0x008fe20007ffe0ff */
[----:B------:R-:W-:Y:S02]  /*6310*/  @P2 FMUL R222, R222, 0.25 ;  /* 0x3e800000dede2820 */ /* 0x000fe40000400000 */
[----:B------:R-:W-:Y:S02]  /*6320*/  @P2 FMUL R220, R220, 0.25 ;  /* 0x3e800000dcdc2820 */ /* 0x000fe40000400000 */
[----:B------:R-:W-:Y:S02]  /*6330*/  @P2 FMUL R219, R219, 0.25 ;  /* 0x3e800000dbdb2820 */ /* 0x000fe40000400000 */
[----:B------:R-:W-:Y:S01]  /*6340*/  @P2 FMUL R218, R218, 0.25 ;  /* 0x3e800000dada2820 */ /* 0x000fe20000400000 */
[----:B--2---:R-:W-:Y:S01]  /*6350*/  IADD3 R90, R97, -R90, RZ ;  /* 0x8000005a615a7210 */ /* 0x004fe20007ffe0ff */
[----:B------:R-:W-:-:S02]  /*6360*/  @P2 FMUL R216, R216, 0.25 ;  /* 0x3e800000d8d82820 */ /* 0x000fc40000400000 */
[----:B------:R-:W-:Y:S02]  /*6370*/  @P2 FMUL R214, R214, 0.25 ;  /* 0x3e800000d6d62820 */ /* 0x000fe40000400000 */
[----:B------:R-:W-:Y:S02]  /*6380*/  @P2 FMUL R213, R213, 0.25 ;  /* 0x3e800000d5d52820 */ /* 0x000fe40000400000 */
[----:B------:R-:W-:Y:S02]  /*6390*/  @P2 FMUL R212, R212, 0.25 ;  /* 0x3e800000d4d42820 */ /* 0x000fe40000400000 */
[----:B------:R-:W-:Y:S02]  /*63a0*/  @P2 FMUL R182, R182, 0.25 ;  /* 0x3e800000b6b62820 */ /* 0x000fe40000400000 */
[----:B------:R-:W-:Y:S02]  /*63b0*/  @P2 FMUL R206, R206, 0.25 ;  /* 0x3e800000cece2820 */ /* 0x000fe40000400000 */
[----:B------:R-:W-:-:S02]  /*63c0*/  @P2 FMUL R87, R87, 0.25 ;  /* 0x3e80000057572820 */ /* 0x000fc40000400000 */
[----:B------:R-:W-:Y:S02]  /*63d0*/  @P2 FMUL R86, R86, 0.25 ;  /* 0x3e80000056562820 */ /* 0x000fe40000400000 */
[----:B------:R-:W-:Y:S02]  /*63e0*/  @P2 FMUL R85, R85, 0.25 ;  /* 0x3e80000055552820 */ /* 0x000fe40000400000 */
[----:B------:R-:W-:Y:S01]  /*63f0*/  @P2 FMUL R84, R84, 0.25 ;  /* 0x3e80000054542820 */ /* 0x000fe20000400000 */
[----:B------:R-:W-:Y:S01]  /*6400*/  FSETP.GT.AND P2, PT, |R184|, 8.50705917302346158658e+37, PT ;  /* 0x7e800000b800780b */ /* 0x000fe20003f44200 */
[----:B------:R-:W-:Y:S02]  /*6410*/  @!P3 FMUL R182, R182, 16777216 ;  /* 0x4b800000b6b6b820 */ /* 0x000fe40000400000 */
[----:B------:R-:W-:Y:S02]  /*6420*/  @!P3 FMUL R113, R113, 16777216 ;  /* 0x4b8000007171b820 */ /* 0x000fe40000400000 */
[----:B------:R-:W-:-:S02]  /*6430*/  @!P3 FMUL R226, R226, 16777216 ;  /* 0x4b800000e2e2b820 */ /* 0x000fc40000400000 */
[----:B------:R-:W-:Y:S02]  /*6440*/  @!P3 FMUL R228, R228, 16777216 ;  /* 0x4b800000e4e4b820 */ /* 0x000fe40000400000 */
[----:B------:R-:W-:Y:S02]  /*6450*/  @!P3 FMUL R222, R222, 16777216 ;  /* 0x4b800000dedeb820 */ /* 0x000fe40000400000 */
[----:B------:R-:W-:Y:S02]  /*6460*/  @!P3 FMUL R220, R220, 16777216 ;  /* 0x4b800000dcdcb820 */ /* 0x000fe40000400000 */
        /* <DEDUP_REMOVED lines=10> */
[----:B------:R-:W-:Y:S01]  /*6510*/  @!P3 FMUL R84, R84, 16777216 ;  /* 0x4b8000005454b820 */ /* 0x000fe20000400000 */
[----:B------:R-:W-:Y:S01]  /*6520*/  FSETP.GEU.AND P3, PT, |R207|, 1.175494350822287508e-38, PT ;  /* 0x00800000cf00780b */ /* 0x000fe20003f6e200 */
[----:B------:R-:W-:Y:S02]  /*6530*/  @P1 FMUL R123, R123, 0.25 ;  /* 0x3e8000007b7b1820 */ /* 0x000fe40000400000 */
[----:B------:R-:W-:Y:S02]  /*6540*/  @P1 FMUL R122, R122, 0.25 ;  /* 0x3e8000007a7a1820 */ /* 0x000fe40000400000 */
[----:B------:R-:W-:Y:S02]  /*6550*/  @P1 FMUL R83, R83, 0.25 ;  /* 0x3e80000053531820 */ /* 0x000fe40000400000 */
        /* <DEDUP_REMOVED lines=13> */
[----:B------:R-:W-:Y:S01]  /*6630*/  @P1 FMUL R118, R118, 0.25 ;  /* 0x3e80000076761820 */ /* 0x000fe20000400000 */
[C---:B------:R-:W-:Y:S01]  /*6640*/  FSETP.GEU.AND P1, PT, |R184|.reuse, 1.175494350822287508e-38, PT ;  /* 0x00800000b800780b */ /* 0x040fe20003f2e200 */
[----:B------:R-:W-:Y:S02]  /*6650*/  @!P3 FMUL R207, R207, 16777216 ;  /* 0x4b800000cfcfb820 */ /* 0x000fe40000400000 */
[----:B------:R-:W-:Y:S02]  /*6660*/  @P2 FMUL R184, R184, 0.25 ;  /* 0x3e800000b8b82820 */ /* 0x000fe40000400000 */
[C---:B0-----:R-:W-:Y:S02]  /*6670*/  FMUL R109, R110.reuse, R221 ;  /* 0x000000dd6e6d7220 */ /* 0x041fe40000400000 */
[----:B------:R-:W0:Y:S01]  /*6680*/  MUFU.RCP R221, R182 ;  /* 0x000000b600dd7308 */ /* 0x000e220000001000 */
[----:B------:R-:W-:Y:S02]  /*6690*/  FMUL R104, R110, R105 ;  /* 0x000000696e687220 */ /* 0x000fe40000400000 */
[----:B------:R-:W-:-:S02]  /*66a0*/  @!P3 FMUL R78, R78, 16777216 ;  /* 0x4b8000004e4eb820 */ /* 0x000fc40000400000 */
[----:B-1----:R-:W-:Y:S02]  /*66b0*/  FFMA.FTZ R98, R93, 1.1920928955078125e-07, R98 ;  /* 0x340000005d627823 */ /* 0x002fe40000010062 */
[----:B------:R-:W-:Y:S01]  /*66c0*/  @!P1 FMUL R184, R184, 16777216 ;  /* 0x4b800000b8b89820 */ /* 0x000fe20000400000 */
[----:B------:R-:W1:Y:S01]  /*66d0*/  MUFU.RCP R207, R207 ;  /* 0x000000cf00cf7308 */ /* 0x000e620000001000 */
[----:B------:R-:W-:Y:S02]  /*66e0*/  FMUL R105, R110, R211 ;  /* 0x000000d36e697220 */ /* 0x000fe40000400000 */
[----:B------:R-:W-:Y:S02]  /*66f0*/  @!P3 FMUL R127, R127, 16777216 ;  /* 0x4b8000007f7fb820 */ /* 0x000fe40000400000 */
[----:B------:R-:W-:Y:S02]  /*6700*/  @P2 FMUL R120, R120, 0.25 ;  /* 0x3e80000078782820 */ /* 0x000fe40000400000 */
[----:B------:R-:W-:Y:S01]  /*6710*/  @P2 FMUL R80, R80, 0.25 ;  /* 0x3e80000050502820 */ /* 0x000fe20000400000 */
[----:B------:R-:W2:Y:S01]  /*6720*/  MUFU.RCP R184, R184 ;  /* 0x000000b800b87308 */ /* 0x000ea20000001000 */
[----:B------:R-:W-:-:S02]  /*6730*/  FMUL R93, R110, R107 ;  /* 0x0000006b6e5d7220 */ /* 0x000fc40000400000 */
[----:B0-----:R-:W-:Y:S02]  /*6740*/  FMUL R211, R221, R216 ;  /* 0x000000d8ddd37220 */ /* 0x001fe40000400000 */
[----:B------:R-:W-:Y:S02]  /*6750*/  @!P3 FMUL R122, R122, 16777216 ;  /* 0x4b8000007a7ab820 */ /* 0x000fe40000400000 */
[----:B------:R-:W-:Y:S02]  /*6760*/  @!P3 FMUL R126, R126, 16777216 ;  /* 0x4b8000007e7eb820 */ /* 0x000fe40000400000 */
[----:B------:R-:W-:Y:S02]  /*6770*/  @!P3 FMUL R66, R66, 16777216 ;  /* 0x4b8000004242b820 */ /* 0x000fe40000400000 */
[C---:B------:R-:W-:Y:S02]  /*6780*/  FMUL R107, R110.reuse, R102 ;  /* 0x000000666e6b7220 */ /* 0x040fe40000400000 */
[----:B------:R-:W-:-:S02]  /*6790*/  FMUL R112, R110, R215 ;  /* 0x000000d76e707220 */ /* 0x000fc40000400000 */
[----:B------:R-:W-:Y:S02]  /*67a0*/  FMUL R216, R221, R86 ;  /* 0x00000056ddd87220 */ /* 0x000fe40000400000 */
        /* <DEDUP_REMOVED lines=10> */
[----:B------:R-:W-:-:S02]  /*6850*/  FFMA.FTZ R100, R91, 1.1920928955078125e-07, R100 ;  /* 0x340000005b647823 */ /* 0x000fc40000010064 */
[----:B------:R-:W-:Y:S02]  /*6860*/  FMUL R102, R110, R217 ;  /* 0x000000d96e667220 */ /* 0x000fe40000400000 */
[----:B------:R-:W-:Y:S02]  /*6870*/  FMUL R215, R221, R212 ;  /* 0x000000d4ddd77220 */ /* 0x000fe40000400000 */
[----:B------:R-:W-:Y:S01]  /*6880*/  @!P3 FMUL R118, R118, 16777216 ;  /* 0x4b8000007676b820 */ /* 0x000fe20000400000 */
[----:B------:R-:W-:Y:S01]  /*6890*/  ISETP.GE.U32.AND P3, PT, R17, 0x7f800000, PT ;  /* 0x7f8000001100780c */ /* 0x000fe20003f66070 */
[----:B-1----:R-:W-:Y:S02]  /*68a0*/  FMUL R86, R207, R78 ;  /* 0x0000004ecf567220 */ /* 0x002fe40000400000 */
[----:B------:R-:W-:Y:S02]  /*68b0*/  @P2 FMUL R73, R73, 0.25 ;  /* 0x3e80000049492820 */ /* 0x000fe40000400000 */
[----:B------:R-:W-:-:S02]  /*68c0*/  FMUL R91, R110, R115 ;  /* 0x000000736e5b7220 */ /* 0x000fc40000400000 */
[----:B------:R-:W-:Y:S02]  /*68d0*/  FMUL R108, R110, R208 ;  /* 0x000000d06e6c7220 */ /* 0x000fe40000400000 */
[C---:B------:R-:W-:Y:S02]  /*68e0*/  FMUL R182, R221.reuse, R219 ;  /* 0x000000dbddb67220 */ /* 0x040fe40000400000 */
[C---:B------:R-:W-:Y:S02]  /*68f0*/  FMUL R212, R221.reuse, R87 ;  /* 0x00000057ddd47220 */ /* 0x040fe40000400000 */
[----:B------:R-:W-:Y:S02]  /*6900*/  FMUL R217, R221, R85 ;  /* 0x00000055ddd97220 */ /* 0x000fe40000400000 */
[----:B------:R-:W-:Y:S02]  /*6910*/  FMUL R78, R207, R127 ;  /* 0x0000007fcf4e7220 */ /* 0x000fe40000400000 */
[----:B------:R-:W-:-:S02]  /*6920*/  @P2 FMUL R64, R64, 0.25 ;  /* 0x3e80000040402820 */ /* 0x000fc40000400000 */
[----:B------:R-:W-:Y:S02]  /*6930*/  @P2 FMUL R68, R68, 0.25 ;  /* 0x3e80000044442820 */ /* 0x000fe40000400000 */
[----:B------:R-:W-:Y:S02]  /*6940*/  @!P1 FMUL R120, R120, 16777216 ;  /* 0x4b80000078789820 */ /* 0x000fe40000400000 */
[----:B------:R-:W-:Y:S02]  /*6950*/  @!P1 FMUL R80, R80, 16777216 ;  /* 0x4b80000050509820 */ /* 0x000fe40000400000 */
[C---:B------:R-:W-:Y:S02]  /*6960*/  FMUL R115, R221.reuse, R220 ;  /* 0x000000dcdd737220 */ /* 0x040fe40000400000 */
[C---:B------:R-:W-:Y:S02]  /*6970*/  FMUL R208, R221.reuse, R218 ;  /* 0x000000daddd07220 */ /* 0x040fe40000400000 */
[----:B------:R-:W-:-:S02]  /*6980*/  FMUL R219, R221, R84 ;  /* 0x00000054dddb7220 */ /* 0x000fc40000400000 */
[C---:B------:R-:W-:Y:S02]  /*6990*/  FMUL R87, R207.reuse, R122 ;  /* 0x0000007acf577220 */ /* 0x040fe40000400000 */
[C---:B------:R-:W-:Y:S02]  /*69a0*/  FMUL R127, R207.reuse, R126 ;  /* 0x0000007ecf7f7220 */ /* 0x040fe40000400000 */
[C---:B------:R-:W-:Y:S02]  /*69b0*/  FMUL R85, R207.reuse, R66 ;  /* 0x00000042cf557220 */ /* 0x040fe40000400000 */
[C---:B------:R-:W-:Y:S01]  /*69c0*/  FMUL R123, R207.reuse, R123 ;  /* 0x0000007bcf7b7220 */ /* 0x040fe20000400000 */
[----:B------:R-:W-:Y:S01]  /*69d0*/  F2FP.PACK_AB R86, R86, R127 ;  /* 0x0000007f5656723e */ /* 0x000fe200000000ff */
[C---:B------:R-:W-:Y:S02]  /*69e0*/  FMUL R122, R207.reuse, R83 ;  /* 0x00000053cf7a7220 */ /* 0x040fe40000400000 */
[----:B------:R-:W-:-:S02]  /*69f0*/  FMUL R218, R207, R82 ;  /* 0x00000052cfda7220 */ /* 0x000fc40000400000 */
[C---:B------:R-:W-:Y:S02]  /*6a00*/  FMUL R79, R207.reuse, R79 ;  /* 0x0000004fcf4f7220 */ /* 0x040fe40000400000 */
[----:B------:R-:W-:Y:S01]  /*6a10*/  FMUL R67, R207, R67 ;  /* 0x00000043cf437220 */ /* 0x000fe20000400000 */
[----:B------:R-:W-:Y:S01]  /*6a20*/  F2FP.PACK_AB R87, R87, R218 ;  /* 0x000000da5757723e */ /* 0x000fe200000000ff */
[C---:B------:R-:W-:Y:S02]  /*6a30*/  FMUL R66, R207.reuse, R71 ;  /* 0x00000047cf427220 */ /* 0x040fe40000400000 */
[C---:B------:R-:W-:Y:S02]  /*6a40*/  FMUL R126, R207.reuse, R70 ;  /* 0x00000046cf7e7220 */ /* 0x040fe40000400000 */
[C---:B------:R-:W-:Y:S02]  /*6a50*/  FMUL R220, R207.reuse, R75 ;  /* 0x0000004bcfdc7220 */ /* 0x040fe40000400000 */
[----:B------:R-:W-:Y:S01]  /*6a60*/  FMUL R84, R207, R74 ;  /* 0x0000004acf547220 */ /* 0x000fe20000400000 */
[----:B------:R-:W-:Y:S01]  /*6a70*/  F2FP.PACK_AB R85, R85, R126 ;  /* 0x0000007e5555723e */ /* 0x000fe200000000ff */
[----:B------:R-:W-:-:S02]  /*6a80*/  FMUL R119, R207, R119 ;  /* 0x00000077cf777220 */ /* 0x000fc40000400000 */
[----:B------:R-:W-:Y:S02]  /*6a90*/  FMUL R207, R207, R118 ;  /* 0x00000076cfcf7220 */ /* 0x000fe40000400000 */
[----:B------:R-:W-:Y:S02]  /*6aa0*/  @!P1 FMUL R73, R73, 16777216 ;  /* 0x4b80000049499820 */ /* 0x000fe40000400000 */
[----:B------:R-:W-:Y:S01]  /*6ab0*/  @!P1 FMUL R64, R64, 16777216 ;  /* 0x4b80000040409820 */ /* 0x000fe20000400000 */
[----:B------:R-:W-:Y:S01]  /*6ac0*/  F2FP.PACK_AB R84, R84, R207 ;  /* 0x000000cf5454723e */ /* 0x000fe200000000ff */
[----:B------:R-:W-:Y:S02]  /*6ad0*/  @!P1 FMUL R68, R68, 16777216 ;  /* 0x4b80000044449820 */ /* 0x000fe40000400000 */
[C---:B--2---:R-:W-:Y:S02]  /*6ae0*/  FMUL R75, R184.reuse, R120 ;  /* 0x00000078b84b7220 */ /* 0x044fe40000400000 */
[C---:B------:R-:W-:Y:S01]  /*6af0*/  FMUL R118, R184.reuse, R80 ;  /* 0x00000050b8767220 */ /* 0x040fe20000400000 */
[----:B------:R-:W-:Y:S01]  /*6b00*/  STS.128 [R204+0x80], R84 ;  /* 0x00008054cc007388 */ /* 0x000fe20000000c00 */
[----:B------:R-:W-:-:S02]  /*6b10*/  FMUL R80, R184, R73 ;  /* 0x00000049b8507220 */ /* 0x000fc40000400000 */
[----:B------:R-:W-:Y:S01]  /*6b20*/  @P2 FMUL R121, R121, 0.25 ;  /* 0x3e80000079792820 */ /* 0x000fe20000400000 */
[----:B------:R-:W-:Y:S01]  /*6b30*/  F2FP.PACK_AB R75, R75, R118 ;  /* 0x000000764b4b723e */ /* 0x000fe200000000ff */
[----:B------:R-:W-:Y:S02]  /*6b40*/  @P2 FMUL R81, R81, 0.25 ;  /* 0x3e80000051512820 */ /* 0x000fe40000400000 */
[----:B------:R-:W-:Y:S01]  /*6b50*/  FMUL R73, R184, R64 ;  /* 0x00000040b8497220 */ /* 0x000fe20000400000 */
[----:B------:R-:W-:Y:S01]  /*6b60*/  F2FP.PACK_AB R64, R220, R119 ;  /* 0x00000077dc40723e */ /* 0x000fe200000000ff */
[----:B------:R-:W-:Y:S02]  /*6b70*/  FMUL R68, R184, R68 ;  /* 0x00000044b8447220 */ /* 0x000fe40000400000 */
[----:B------:R-:W-:Y:S02]  /*6b80*/  @P2 FMUL R77, R77, 0.25 ;  /* 0x3e8000004d4d2820 */ /* 0x000fe40000400000 */
[----:B------:R-:W-:Y:S01]  /*6b90*/  @P2 FMUL R76, R76, 0.25 ;  /* 0x3e8000004c4c2820 */ /* 0x000fe20000400000 */
[----:B------:R-:W-:Y:S01]  /*6ba0*/  F2FP.PACK_AB R73, R73, R68 ;  /* 0x000000444949723e */ /* 0x000fe200000000ff */
[----:B------:R-:W-:-:S02]  /*6bb0*/  @P2 FMUL R125, R125, 0.25 ;  /* 0x3e8000007d7d2820 */ /* 0x000fc40000400000 */
[----:B------:R-:W-:Y:S02]  /*6bc0*/  @P2 FMUL R124, R124, 0.25 ;  /* 0x3e8000007c7c2820 */ /* 0x000fe40000400000 */
[----:B------:R-:W-:Y:S02]  /*6bd0*/  @P2 FMUL R65, R65, 0.25 ;  /* 0x3e80000041412820 */ /* 0x000fe40000400000 */
[----:B------:R-:W-:Y:S02]  /*6be0*/  @P2 FMUL R72, R72, 0.25 ;  /* 0x3e80000048482820 */ /* 0x000fe40000400000 */
[----:B------:R-:W-:Y:S02]  /*6bf0*/  @P2 FMUL R117, R117, 0.25 ;  /* 0x3e80000075752820 */ /* 0x000fe40000400000 */
[----:B------:R-:W-:Y:S02]  /*6c00*/  @P2 FMUL R205, R205, 0.25 ;  /* 0x3e800000cdcd2820 */ /* 0x000fe40000400000 */
[----:B------:R-:W-:-:S02]  /*6c10*/  IMAD.MOV.U32 R118, RZ, RZ, 0x3dc6b27f ;  /* 0x3dc6b27fff767424 */ /* 0x000fc400078e00ff */
[----:B------:R-:W-:Y:S02]  /*6c20*/  FADD R183, R183, -1 ;  /* 0xbf800000b7b77421 */ /* 0x000fe40000000000 */
[----:B------:R-:W-:Y:S01]  /*6c30*/  @P2 FMUL R69, R69, 0.25 ;  /* 0x3e80000045452820 */ /* 0x000fe20000400000 */
[----:B------:R-:W-:Y:S01]  /*6c40*/  FSETP.NEU.AND P2, PT, R116, RZ, PT ;  /* 0x000000ff7400720b */ /* 0x000fe20003f4d000 */
        /* <DEDUP_REMOVED lines=10> */
[----:B------:R-:W-:Y:S02]  /*6cf0*/  FFMA.FTZ R68, R183, R118, -0.16845393180847167969 ;  /* 0xbe2c7f30b7447423 */ /* 0x000fe40000010076 */
[----:B------:R-:W-:Y:S01]  /*6d00*/  @!P1 FMUL R69, R69, 16777216 ;  /* 0x4b80000045459820 */ /* 0x000fe20000400000 */
[----:B------:R-:W-:Y:S01]  /*6d10*/  ISETP.GE.U32.AND P1, PT, R97, 0x7f800000, PT ;  /* 0x7f8000006100780c */ /* 0x000fe20003f26070 */
[C---:B------:R-:W-:Y:S02]  /*6d20*/  FMUL R83, R184.reuse, R121 ;  /* 0x00000079b8537220 */ /* 0x040fe40000400000 */
[C---:B------:R-:W-:Y:S02]  /*6d30*/  FMUL R70, R184.reuse, R81 ;  /* 0x00000051b8467220 */ /* 0x040fe40000400000 */
[C---:B------:R-:W-:Y:S01]  /*6d40*/  FMUL R82, R184.reuse, R77 ;  /* 0x0000004db8527220 */ /* 0x040fe20000400000 */
[----:B------:R-:W-:Y:S01]  /*6d50*/  F2FP.PACK_AB R77, R109, R112 ;  /* 0x000000706d4d723e */ /* 0x000fe200000000ff */
[C---:B------:R-:W-:Y:S01]  /*6d60*/  FMUL R74, R184.reuse, R76 ;  /* 0x0000004cb84a7220 */ /* 0x040fe20000400000 */
[----:B------:R-:W-:Y:S01]  /*6d70*/  F2FP.PACK_AB R83, R83, R70 ;  /* 0x000000465353723e */ /* 0x000fe200000000ff */
[----:B------:R-:W-:-:S02]  /*6d80*/  FMUL R125, R184, R125 ;  /* 0x0000007db87d7220 */ /* 0x000fc40000400000 */
[C---:B------:R-:W-:Y:S02]  /*6d90*/  FMUL R71, R184.reuse, R124 ;  /* 0x0000007cb8477220 */ /* 0x040fe40000400000 */
[----:B------:R-:W-:Y:S01]  /*6da0*/  FMUL R81, R184, R65 ;  /* 0x00000041b8517220 */ /* 0x000fe20000400000 */
[----:B------:R-:W-:Y:S01]  /*6db0*/  F2FP.PACK_AB R82, R82, R125 ;  /* 0x0000007d5252723e */ /* 0x000fe200000000ff */
[C---:B------:R-:W-:Y:S01]  /*6dc0*/  FMUL R72, R184.reuse, R72 ;  /* 0x00000048b8487220 */ /* 0x040fe20000400000 */
[----:B------:R-:W-:Y:S01]  /*6dd0*/  F2FP.PACK_AB R65, R67, R66 ;  /* 0x000000424341723e */ /* 0x000fe200000000ff */
[C---:B------:R-:W-:Y:S01]  /*6de0*/  FMUL R205, R184.reuse, R205 ;  /* 0x000000cdb8cd7220 */ /* 0x040fe20000400000 */
[----:B------:R-:W-:Y:S01]  /*6df0*/  F2FP.PACK_AB R66, R79, R78 ;  /* 0x0000004e4f42723e */ /* 0x000fe200000000ff */
[----:B------:R-:W-:Y:S01]  /*6e00*/  FMUL R117, R184, R117 ;  /* 0x00000075b8757220 */ /* 0x000fe20000400000 */
[----:B------:R-:W-:Y:S01]  /*6e10*/  F2FP.PACK_AB R67, R123, R122 ;  /* 0x0000007a7b43723e */ /* 0x000fe200000000ff */
[C---:B------:R-:W-:Y:S01]  /*6e20*/  FFMA.FTZ R68, R183.reuse, R68, 0.1716887056827545166 ;  /* 0x3e2fcf2ab7447423 */ /* 0x040fe20000010044 */
[----:B------:R-:W-:Y:S01]  /*6e30*/  F2FP.PACK_AB R72, R72, R205 ;  /* 0x000000cd4848723e */ /* 0x000fe200000000ff */
[----:B------:R-:W-:Y:S01]  /*6e40*/  FMUL R184, R184, R69 ;  /* 0x00000045b8b87220 */ /* 0x000fe20000400000 */
[----:B------:R-:W-:Y:S01]  /*6e50*/  F2FP.PACK_AB R80, R80, R117 ;  /* 0x000000755050723e */ /* 0x000fe200000000ff */
[----:B------:R-:W-:Y:S01]  /*6e60*/  FFMA.FTZ R70, R183, R68, -0.17900948226451873779 ;  /* 0xbe374e43b7467423 */ /* 0x000fe20000010044 */
[----:B------:R-:W-:Y:S01]  /*6e70*/  F2FP.PACK_AB R74, R74, R71 ;  /* 0x000000474a4a723e */ /* 0x000fe200000000ff */
[----:B------:R-:W-:Y:S01]  /*6e80*/  FFMA.FTZ R101, R92, 1.1920928955078125e-07, R101 ;  /* 0x340000005c657823 */ /* 0x000fe20000010065 */
[----:B------:R-:W-:Y:S01]  /*6e90*/  F2FP.PACK_AB R81, R81, R184 ;  /* 0x000000b85151723e */ /* 0x000fe200000000ff */
[----:B------:R-:W-:Y:S01]  /*6ea0*/  FFMA.FTZ R70, R183, R70, 0.20512372255325317383 ;  /* 0x3e520bf4b7467423 */ /* 0x000fe20000010046 */
[----:B------:R-:W-:Y:S01]  /*6eb0*/  F2FP.PACK_AB R68, R216, R219 ;  /* 0x000000dbd844723e */ /* 0x000fe200000000ff */
[----:B------:R-:W-:Y:S01]  /*6ec0*/  FFMA.FTZ R99, R94, 1.1920928955078125e-07, R99 ;  /* 0x340000005e637823 */ /* 0x000fe20000010063 */
[----:B------:R-:W-:Y:S01]  /*6ed0*/  STS.128 [R204+0x280], R64 ;  /* 0x00028040cc007388 */ /* 0x000fe20000000c00 */
[----:B------:R-:W-:-:S02]  /*6ee0*/  FMUL R103, R110, R114 ;  /* 0x000000726e677220 */ /* 0x000fc40000400000 */
[C---:B------:R-:W-:Y:S01]  /*6ef0*/  FMUL R92, R110.reuse, R111 ;  /* 0x0000006f6e5c7220 */ /* 0x040fe20000400000 */
[----:B------:R0:W-:Y:S01]  /*6f00*/  STS.128 [R204+0x200], R80 ;  /* 0x00020050cc007388 */ /* 0x0001e20000000c00 */
[C---:B------:R-:W-:Y:S01]  /*6f10*/  FMUL R106, R110.reuse, R106 ;  /* 0x0000006a6e6a7220 */ /* 0x040fe20000400000 */
[----:B------:R-:W-:Y:S01]  /*6f20*/  F2FP.PACK_AB R79, R103, R104 ;  /* 0x00000068674f723e */ /* 0x000fe200000000ff */
[C---:B------:R-:W-:Y:S01]  /*6f30*/  FMUL R94, R110.reuse, R223 ;  /* 0x000000df6e5e7220 */ /* 0x040fe20000400000 */
[----:B------:R1:W-:Y:S01]  /*6f40*/  STS.128 [R204], R72 ;  /* 0x00000048cc007388 */ /* 0x0003e20000000c00 */
[----:B------:R-:W-:Y:S01]  /*6f50*/  FMUL R95, R110, R95 ;  /* 0x0000005f6e5f7220 */ /* 0x000fe20000400000 */
[----:B------:R-:W-:Y:S01]  /*6f60*/  F2FP.PACK_AB R78, R106, R107 ;  /* 0x0000006b6a4e723e */ /* 0x000fe200000000ff */
[C---:B------:R-:W-:Y:S02]  /*6f70*/  FMUL R209, R110.reuse, R209 ;  /* 0x000000d16ed17220 */ /* 0x040fe40000400000 */
[----:B------:R-:W-:-:S02]  /*6f80*/  FMUL R210, R110, R210 ;  /* 0x000000d26ed27220 */ /* 0x000fc40000400000 */
[C---:B------:R-:W-:Y:S02]  /*6f90*/  FMUL R110, R221.reuse, R113 ;  /* 0x00000071dd6e7220 */ /* 0x040fe40000400000 */
[----:B------:R-:W-:Y:S01]  /*6fa0*/  FMUL R113, R221, R226 ;  /* 0x000000e2dd717220 */ /* 0x000fe20000400000 */
[----:B------:R-:W-:Y:S01]  /*6fb0*/  F2FP.PACK_AB R76, R209, R210 ;  /* 0x000000d2d14c723e */ /* 0x000fe200000000ff */
[----:B------:R-:W-:Y:S01]  /*6fc0*/  FMUL R114, R221, R222 ;  /* 0x000000dedd727220 */ /* 0x000fe20000400000 */
[----:B0-----:R-:W-:Y:S01]  /*6fd0*/  F2FP.PACK_AB R81, R95, R102 ;  /* 0x000000665f51723e */ /* 0x001fe200000000ff */
[----:B------:R-:W-:Y:S01]  /*6fe0*/  FFMA.FTZ R80, R183, R70, -0.24046532809734344482 ;  /* 0xbe763c8bb7507423 */ /* 0x000fe20000010046 */
[----:B------:R-:W-:Y:S01]  /*6ff0*/  F2FP.PACK_AB R70, R182, R211 ;  /* 0x000000d3b646723e */ /* 0x000fe200000000ff */
[----:B------:R-:W-:Y:S01]  /*7000*/  FMUL R213, R221, R213 ;  /* 0x000000d5ddd57220 */ /* 0x000fe20000400000 */
[----:B------:R-:W-:Y:S01]  /*7010*/  F2FP.PACK_AB R71, R113, R114 ;  /* 0x000000727147723e */ /* 0x000fe200000000ff */
[----:B------:R-:W-:Y:S01]  /*7020*/  FFMA.FTZ R80, R183, R80, 0.28857114911079406738 ;  /* 0x3e93bf99b7507423 */ /* 0x000fe20000010050 */
[----:B-1----:R-:W-:Y:S01]  /*7030*/  F2FP.PACK_AB R72, R212, R217 ;  /* 0x000000d9d448723e */ /* 0x002fe200000000ff */
[----:B------:R-:W-:Y:S01]  /*7040*/  FMUL R206, R221, R206 ;  /* 0x000000ceddce7220 */ /* 0x000fe20000400000 */
[----:B------:R-:W-:Y:S01]  /*7050*/  F2FP.PACK_AB R74, R115, R208 ;  /* 0x000000d0734a723e */ /* 0x000fe200000000ff */
[----:B------:R-:W-:Y:S01]  /*7060*/  FFMA.FTZ R80, R183, R80, -0.36067417263984680176 ;  /* 0xbeb8aa49b7507423 */ /* 0x000fe20000010050 */
[----:B------:R-:W-:Y:S01]  /*7070*/  F2FP.PACK_AB R83, R91, R92 ;  /* 0x0000005c5b53723e */ /* 0x000fe200000000ff */
[----:B------:R-:W-:Y:S01]  /*7080*/  FMUL R111, R221, R228 ;  /* 0x000000e4dd6f7220 */ /* 0x000fe20000400000 */
[----:B------:R-:W-:Y:S01]  /*7090*/  F2FP.PACK_AB R69, R213, R206 ;  /* 0x000000ced545723e */ /* 0x000fe200000000ff */
[----:B------:R-:W-:Y:S01]  /*70a0*/  FMUL R214, R221, R214 ;  /* 0x000000d6ddd67220 */ /* 0x000fe20000400000 */
[----:B------:R-:W-:Y:S01]  /*70b0*/  STS.128 [R204+0x180], R76 ;  /* 0x0001804ccc007388 */ /* 0x000fe20000000c00 */
[----:B------:R-:W-:Y:S01]  /*70c0*/  FFMA.FTZ R82, R183, R80, 0.48089820146560668945 ;  /* 0x3ef6384ab7527423 */ /* 0x000fe20000010050 */
[----:B------:R-:W-:Y:S01]  /*70d0*/  F2FP.PACK_AB R80, R105, R108 ;  /* 0x0000006c6950723e */ /* 0x000fe200000000ff */
[----:B------:R-:W-:Y:S01]  /*70e0*/  IMAD.IADD R88, R17, 0x1, -R88 ;  /* 0x0000000111587824 */ /* 0x000fe200078e0a58 */
[----:B------:R-:W-:Y:S01]  /*70f0*/  F2FP.PACK_AB R73, R214, R215 ;  /* 0x000000d7d649723e */ /* 0x000fe200000000ff */
[----:B------:R-:W-:Y:S01]  /*7100*/  FADD R103, R89, -1 ;  /* 0xbf80000059677421 */ /* 0x000fe20000000000 */
[----:B------:R-:W-:Y:S01]  /*7110*/  F2FP.PACK_AB R75, R110, R111 ;  /* 0x0000006f6e4b723e */ /* 0x000fe200000000ff */
[----:B------:R-:W-:Y:S01]  /*7120*/  FADD R107, R90, -1 ;  /* 0xbf8000005a6b7421 */ /* 0x000fe20000000000 */
[----:B------:R0:W-:Y:S01]  /*7130*/  STS.128 [R204+0x100], R68 ;  /* 0x00010044cc007388 */ /* 0x0001e20000000c00 */
[----:B------:R-:W-:Y:S01]  /*7140*/  FFMA.FTZ R84, R183, R82, -0.72134751081466674805 ;  /* 0xbf38aa3bb7547423 */ /* 0x000fe20000010052 */
[----:B------:R-:W-:Y:S01]  /*7150*/  F2FP.PACK_AB R82, R93, R94 ;  /* 0x0000005e5d52723e */ /* 0x000fe200000000ff */
[----:B------:R-:W-:Y:S01]  /*7160*/  FADD R105, R88, -1 ;  /* 0xbf80000058697421 */ /* 0x000fe20000000000 */
[----:B------:R1:W-:Y:S01]  /*7170*/  STS.128 [R204+0x300], R72 ;  /* 0x00030048cc007388 */ /* 0x0003e20000000c00 */
[----:B------:R-:W-:-:S02]  /*7180*/  FFMA.FTZ R64, R103, R118, -0.16845393180847167969 ;  /* 0xbe2c7f3067407423 */ /* 0x000fc40000010076 */
[----:B------:R-:W-:Y:S01]  /*7190*/  FFMA.FTZ R66, R105, R118, -0.16845393180847167969 ;  /* 0xbe2c7f3069427423 */ /* 0x000fe20000010076 */
[----:B------:R2:W-:Y:S01]  /*71a0*/  STS.128 [R204+0x380], R80 ;  /* 0x00038050cc007388 */ /* 0x0005e20000000c00 */
[----:B------:R-:W-:Y:S02]  /*71b0*/  FFMA.FTZ R64, R103, R64, 0.1716887056827545166 ;  /* 0x3e2fcf2a67407423 */ /* 0x000fe40000010040 */
[----:B------:R-:W-:Y:S02]  /*71c0*/  FFMA.FTZ R66, R105, R66, 0.1716887056827545166 ;  /* 0x3e2fcf2a69427423 */ /* 0x000fe40000010042 */
[----:B------:R-:W-:Y:S02]  /*71d0*/  FFMA.FTZ R64, R103, R64, -0.17900948226451873779 ;  /* 0xbe374e4367407423 */ /* 0x000fe40000010040 */
[----:B------:R-:W-:Y:S02]  /*71e0*/  FMUL R84, R183, R84 ;  /* 0x00000054b7547220 */ /* 0x000fe40000400000 */
[----:B0-----:R-:W-:-:S02]  /*71f0*/  FFMA.FTZ R68, R107, R118, -0.16845393180847167969 ;  /* 0xbe2c7f306b447423 */ /* 0x001fc40000010076 */
[----:B------:R-:W-:Y:S02]  /*7200*/  FFMA.FTZ R66, R105, R66, -0.17900948226451873779 ;  /* 0xbe374e4369427423 */ /* 0x000fe40000010042 */
[----:B------:R-:W-:Y:S02]  /*7210*/  FFMA.FTZ R68, R107, R68, 0.1716887056827545166 ;  /* 0x3e2fcf2a6b447423 */ /* 0x000fe40000010044 */
[----:B-1----:R-:W-:Y:S02]  /*7220*/  FFMA.FTZ R72, R103, R64, 0.20512372255325317383 ;  /* 0x3e520bf467487423 */ /* 0x002fe40000010040 */
[----:B------:R-:W-:Y:S02]  /*7230*/  FFMA.FTZ R68, R107, R68, -0.17900948226451873779 ;  /* 0xbe374e436b447423 */ /* 0x000fe40000010044 */
[----:B------:R-:W-:Y:S02]  /*7240*/  FMUL R84, R183, R84 ;  /* 0x00000054b7547220 */ /* 0x000fe40000400000 */
[----:B--2---:R-:W-:Y:S01]  /*7250*/  FFMA.FTZ R80, R107, R68, 0.20512372255325317383 ;  /* 0x3e520bf46b507423 */ /* 0x004fe20000010044 */
[----:B------:R-:W-:Y:S01]  /*7260*/  BAR.SYNC.DEFER_BLOCKING 0x0 ;  /* 0x0000000000007b1d */ /* 0x000fe20000010000 */
[----:B------:R-:W-:-:S02]  /*7270*/  FFMA.FTZ R78, R105, R66, 0.20512372255325317383 ;  /* 0x3e520bf4694e7423 */ /* 0x000fc40000010042 */
[----:B------:R-:W-:Y:S02]  /*7280*/  FFMA.FTZ R76, R103, R72, -0.24046532809734344482 ;  /* 0xbe763c8b674c7423 */ /* 0x000fe40000010048 */
[----:B------:R-:W-:Y:S02]  /*7290*/  FFMA.FTZ R102, R183, 1.4426950216293334961, R84 ;  /* 0x3fb8aa3bb7667823 */ /* 0x000fe40000010054 */
[----:B------:R-:W-:Y:S02]  /*72a0*/  FFMA.FTZ R84, R107, R80, -0.24046532809734344482 ;  /* 0xbe763c8b6b547423 */ /* 0x000fe40000010050 */
[----:B------:R-:W-:Y:S02]  /*72b0*/  FFMA.FTZ R82, R105, R78, -0.24046532809734344482 ;  /* 0xbe763c8b69527423 */ /* 0x000fe4000001004e */
[----:B------:R-:W-:Y:S02]  /*72c0*/  FFMA.FTZ R80, R103, R76, 0.28857114911079406738 ;  /* 0x3e93bf9967507423 */ /* 0x000fe4000001004c */
[----:B------:R-:W-:-:S02]  /*72d0*/  FFMA.FTZ R88, R107, R84, 0.28857114911079406738 ;  /* 0x3e93bf996b587423 */ /* 0x000fc40000010054 */
[----:B------:R-:W-:Y:S02]  /*72e0*/  FFMA.FTZ R86, R105, R82, 0.28857114911079406738 ;  /* 0x3e93bf9969567423 */ /* 0x000fe40000010052 */
[----:B------:R-:W-:Y:S02]  /*72f0*/  FFMA.FTZ R84, R103, R80, -0.36067417263984680176 ;  /* 0xbeb8aa4967547423 */ /* 0x000fe40000010050 */
[----:B------:R-:W-:Y:S02]  /*7300*/  FFMA.FTZ R92, R107, R88, -0.36067417263984680176 ;  /* 0xbeb8aa496b5c7423 */ /* 0x000fe40000010058 */
[----:B------:R-:W-:Y:S02]  /*7310*/  FFMA.FTZ R90, R105, R86, -0.36067417263984680176 ;  /* 0xbeb8aa49695a7423 */ /* 0x000fe40000010056 */
[----:B------:R-:W-:Y:S01]  /*7320*/  FFMA.FTZ R88, R103, R84, 0.48089820146560668945 ;  /* 0x3ef6384a67587423 */ /* 0x000fe20000010054 */
[----:B------:R-:W0:Y:S01]  /*7330*/  LDS.128 R64, [R0] ;  /* 0x0000000000407984 */ /* 0x000e220000000c00 */
[----:B------:R-:W-:-:S02]  /*7340*/  FFMA.FTZ R104, R107, R92, 0.48089820146560668945 ;  /* 0x3ef6384a6b687423 */ /* 0x000fc4000001005c */
[----:B------:R-:W-:Y:S01]  /*7350*/  FFMA.FTZ R94, R105, R90, 0.48089820146560668945 ;  /* 0x3ef6384a695e7423 */ /* 0x000fe2000001005a */
[----:B------:R-:W1:Y:S01]  /*7360*/  LDS.128 R68, [R0+0x400] ;  /* 0x0004000000447984 */ /* 0x000e620000000c00 */
[----:B------:R-:W-:Y:S02]  /*7370*/  FFMA.FTZ R92, R103, R88, -0.72134751081466674805 ;  /* 0xbf38aa3b675c7423 */ /* 0x000fe40000010058 */
[----:B------:R-:W-:Y:S01]  /*7380*/  FFMA.FTZ R108, R107, R104, -0.72134751081466674805 ;  /* 0xbf38aa3b6b6c7423 */ /* 0x000fe20000010068 */
[----:B------:R-:W2:Y:S01]  /*7390*/  LDS.128 R72, [R0+0x800] ;  /* 0x0008000000487984 */ /* 0x000ea20000000c00 */
[----:B------:R-:W-:Y:S02]  /*73a0*/  FFMA.FTZ R106, R105, R94, -0.72134751081466674805 ;  /* 0xbf38aa3b696a7423 */ /* 0x000fe4000001005e */
[----:B------:R-:W-:Y:S01]  /*73b0*/  FMUL R104, R103, R92 ;  /* 0x0000005c67687220 */ /* 0x000fe20000400000 */
[----:B------:R-:W3:Y:S01]  /*73c0*/  LDS.128 R76, [R0+0xc00] ;  /* 0x000c0000004c7984 */ /* 0x000ee20000000c00 */
[----:B------:R-:W-:-:S02]  /*73d0*/  FMUL R106, R105, R106 ;  /* 0x0000006a696a7220 */ /* 0x000fc40000400000 */
[----:B------:R-:W-:Y:S01]  /*73e0*/  FMUL R104, R103, R104 ;  /* 0x0000006867687220 */ /* 0x000fe20000400000 */
[----:B------:R-:W4:Y:S01]  /*73f0*/  LDS.128 R80, [R0+0x1000] ;  /* 0x0010000000507984 */ /* 0x000f220000000c00 */
[----:B------:R-:W-:Y:S02]  /*7400*/  FMUL R106, R105, R106 ;  /* 0x0000006a696a7220 */ /* 0x000fe40000400000 */
[----:B------:R-:W-:Y:S01]  /*7410*/  FFMA.FTZ R103, R103, 1.4426950216293334961, R104 ;  /* 0x3fb8aa3b67677823 */ /* 0x000fe20000010068 */
[----:B------:R-:W5:Y:S01]  /*7420*/  LDS.128 R84, [R0+0x1400] ;  /* 0x0014000000547984 */ /* 0x000f620000000c00 */
[----:B------:R-:W-:Y:S02]  /*7430*/  FFMA.FTZ R105, R105, 1.4426950216293334961, R106 ;  /* 0x3fb8aa3b69697823 */ /* 0x000fe4000001006a */
[----:B------:R-:W-:Y:S01]  /*7440*/  FADD R100, R100, R103 ;  /* 0x0000006764647221 */ /* 0x000fe20000000000 */
[----:B------:R-:W5:Y:S01]  /*7450*/  LDS.128 R88, [R0+0x1800] ;  /* 0x0018000000587984 */ /* 0x000f620000000c00 */
[----:B------:R-:W-:Y:S01]  /*7460*/  FADD R98, R98, R105 ;  /* 0x0000006962627221 */ /* 0x000fe20000000000 */
[----:B------:R-:W-:Y:S01]  /*7470*/  @P5 MOV R105, 0x7f800000 ;  /* 0x7f80000000695802 */ /* 0x000fe20000000f00 */
[----:B------:R-:W-:Y:S01]  /*7480*/  FMUL R108, R107, R108 ;  /* 0x0000006c6b6c7220 */ /* 0x000fe20000400000 */
[----:B------:R0:W5:Y:S01]  /*7490*/  LDS.128 R92, [R0+0x1c00] ;  /* 0x001c0000005c7984 */ /* 0x0001620000000c00 */
[----:B------:R-:W-:Y:S01]  /*74a0*/  FADD R101, R101, R102 ;  /* 0x0000006665657221 */ /* 0x000fe20000000000 */
[----:B------:R-:W-:Y:S01]  /*74b0*/  @P1 MOV R102, 0x7f800000 ;  /* 0x7f80000000661802 */ /* 0x000fe20000000f00 */
[----:B------:R-:W-:Y:S01]  /*74c0*/  @P5 FFMA.FTZ R100, R96, R105, +INF ;  /* 0x7f80000060645423 */ /* 0x000fe20000010069 */
[----:B------:R-:W-:Y:S01]  /*74d0*/  FSETP.NEU.AND P5, PT, R17, RZ, PT ;  /* 0x000000ff1100720b */ /* 0x000fe20003fad000 */
[----:B------:R-:W-:-:S02]  /*74e0*/  FMUL R108, R107, R108 ;  /* 0x0000006c6b6c7220 */ /* 0x000fc40000400000 */
[----:B------:R-:W-:Y:S02]  /*74f0*/  @P4 IMAD.MOV.U32 R103, RZ, RZ, 0x7f800000 ;  /* 0x7f800000ff674424 */ /* 0x000fe400078e00ff */
[----:B0-----:R-:W-:Y:S02]  /*7500*/  @P3 IMAD.MOV.U32 R0, RZ, RZ, 0x7f800000 ;  /* 0x7f800000ff003424 */ /* 0x001fe400078e00ff */
[----:B------:R-:W-:Y:S01]  /*7510*/  FFMA.FTZ R108, R107, 1.4426950216293334961, R108 ;  /* 0x3fb8aa3b6b6c7823 */ /* 0x000fe2000001006c */
[----:B------:R0:W-:Y:S01]  /*7520*/  STG.E.U16 [R202.64], R64 ;  /* 0x00000040ca007986 */ /* 0x0001e2000c101504 */
[----:B------:R-:W-:Y:S01]  /*7530*/  @P3 FFMA.FTZ R98, R17, R0, +INF ;  /* 0x7f80000011623423 */ /* 0x000fe20000010000 */
[----:B------:R-:W-:Y:S01]  /*7540*/  PRMT R0, R64, 0x7632, R0 ;  /* 0x0000763240007816 */ /* 0x000fe20000000000 */
[----:B------:R-:W-:Y:S01]  /*7550*/  FADD R99, R99, R108 ;  /* 0x0000006c63637221 */ /* 0x000fe20000000000 */
[----:B-1----:R1:W-:Y:S01]  /*7560*/  STG.E.U16 [R200.64], R68 ;  /* 0x00000044c8007986 */ /* 0x0023e2000c101504 */
[----:B------:R-:W-:Y:S01]  /*7570*/  PRMT R17, R68, 0x7632, R17 ;  /* 0x0000763244117816 */ /* 0x000fe20000000011 */
[----:B------:R-:W-:Y:S01]  /*7580*/  @P4 FFMA.FTZ R101, R116, R103, +INF ;  /* 0x7f80000074654423 */ /* 0x000fe20000010067 */
[----:B------:R-:W-:Y:S01]  /*7590*/  FSETP.NEU.AND P4, PT, R96, RZ, PT ;  /* 0x000000ff6000720b */ /* 0x000fe20003f8d000 */
[----:B--2---:R-:W-:Y:S01]  /*75a0*/  STG.E.U16 [R198.64], R72 ;  /* 0x00000048c6007986 */ /* 0x004fe2000c101504 */
[C---:B------:R-:W-:Y:S01]  /*75b0*/  @P1 FFMA.FTZ R99, R97.reuse, R102, +INF ;  /* 0x7f80000061631423 */ /* 0x040fe20000010066 */
[----:B------:R-:W-:-:S02]  /*75c0*/  FSETP.NEU.AND P3, PT, R97, RZ, PT ;  /* 0x000000ff6100720b */ /* 0x000fc40003f6d000 */
[----:B---3--:R-:W-:Y:S01]  /*75d0*/  STG.E.U16 [R196.64], R76 ;  /* 0x0000004cc4007986 */ /* 0x008fe2000c101504 */
[----:B0-----:R-:W-:Y:S02]  /*75e0*/  PRMT R64, R72, 0x7632, R64 ;  /* 0x0000763248407816 */ /* 0x001fe40000000040 */
[----:B------:R-:W-:Y:S01]  /*75f0*/  FSEL R101, R101, -INF , P2 ;  /* 0xff80000065657808 */ /* 0x000fe20001000000 */
[----:B----4-:R0:W-:Y:S01]  /*7600*/  STG.E.U16 [R194.64], R80 ;  /* 0x00000050c2007986 */ /* 0x0101e2000c101504 */
[----:B-1----:R-:W-:Y:S02]  /*7610*/  PRMT R68, R78, 0x7632, R68 ;  /* 0x000076324e447816 */ /* 0x002fe40000000044 */
[----:B------:R-:W-:Y:S01]  /*7620*/  FSEL R100, R100, -INF , P4 ;  /* 0xff80000064647808 */ /* 0x000fe20002000000 */
[----:B-----5:R-:W-:Y:S01]  /*7630*/  STG.E.U16 [R192.64], R84 ;  /* 0x00000054c0007986 */ /* 0x020fe2000c101504 */
[----:B------:R-:W-:-:S03]  /*7640*/  FFMA R152, R101, 0.69314718246459960938, R152 ;  /* 0x3f31721865987823 */ /* 0x000fc60000000098 */
[----:B------:R1:W-:Y:S01]  /*7650*/  STG.E.U16 [R190.64], R88 ;  /* 0x00000058be007986 */ /* 0x0003e2000c101504 */
[----:B------:R-:W-:-:S03]  /*7660*/  FFMA R153, R100, 0.69314718246459960938, R153 ;  /* 0x3f31721864997823 */ /* 0x000fc60000000099 */
[----:B------:R-:W-:Y:S01]  /*7670*/  STG.E.U16 [R188.64], R92 ;  /* 0x0000005cbc007986 */ /* 0x000fe2000c101504 */
[----:B0-----:R-:W-:Y:S02]  /*7680*/  PRMT R80, R80, 0x7632, R80 ;  /* 0x0000763250507816 */ /* 0x001fe40000000050 */
[----:B------:R-:W-:Y:S01]  /*7690*/  PRMT R72, R94, 0x7632, R72 ;  /* 0x000076325e487816 */ /* 0x000fe20000000048 */
[----:B------:R0:W-:Y:S04]  /*76a0*/  STG.E.U16 [R186.64], R0 ;  /* 0x00000000ba007986 */ /* 0x0001e8000c101504 */
[----:B------:R2:W-:Y:S01]  /*76b0*/  STG.E.U16 [R2.64], R17 ;  /* 0x0000001102007986 */ /* 0x0005e2000c101504 */
[----:B-1----:R-:W-:-:S03]  /*76c0*/  PRMT R88, R88, 0x7632, R88 ;  /* 0x0000763258587816 */ /* 0x002fc60000000058 */
[----:B------:R1:W-:Y:S01]  /*76d0*/  STG.E.U16 [R4.64], R64 ;  /* 0x0000004004007986 */ /* 0x0003e2000c101504 */
[----:B0-----:R-:W-:Y:S02]  /*76e0*/  PRMT R0, R69, 0x7632, R0 ;  /* 0x0000763245007816 */ /* 0x001fe40000000000 */
[----:B--2---:R-:W-:Y:S02]  /*76f0*/  PRMT R3, R76, 0x7632, R3 ;  /* 0x000076324c037816 */ /* 0x004fe40000000003 */
[----:B------:R-:W-:Y:S02]  /*7700*/  PRMT R17, R65, 0x7632, R17 ;  /* 0x0000763241117816 */ /* 0x000fe40000000011 */
[----:B-1----:R-:W-:Y:S01]  /*7710*/  PRMT R5, R84, 0x7632, R5 ;  /* 0x0000763254057816 */ /* 0x002fe20000000005 */
[----:B------:R0:W-:Y:S01]  /*7720*/  STG.E.U16 [R6.64], R3 ;  /* 0x0000000306007986 */ /* 0x0001e2000c101504 */
[----:B------:R-:W-:Y:S02]  /*7730*/  PRMT R2, R74, 0x7632, R2 ;  /* 0x000076324a027816 */ /* 0x000fe40000000002 */
[----:B------:R-:W-:Y:S01]  /*7740*/  PRMT R4, R67, 0x7632, R4 ;  /* 0x0000763243047816 */ /* 0x000fe20000000004 */
[----:B------:R-:W-:Y:S01]  /*7750*/  STG.E.U16 [R8.64], R80 ;  /* 0x0000005008007986 */ /* 0x000fe2000c101504 */
[----:B------:R-:W-:-:S03]  /*7760*/  PRMT R84, R71, 0x7632, R84 ;  /* 0x0000763247547816 */ /* 0x000fc60000000054 */
[----:B------:R-:W-:Y:S01]  /*7770*/  STG.E.U16 [R10.64], R5 ;  /* 0x000000050a007986 */ /* 0x000fe2000c101504 */
[----:B0-----:R-:W-:-:S03]  /*7780*/  PRMT R7, R92, 0x7632, R7 ;  /* 0x000076325c077816 */ /* 0x001fc60000000007 */
[----:B------:R0:W-:Y:S01]  /*7790*/  STG.E.U16 [R12.64], R88 ;  /* 0x000000580c007986 */ /* 0x0001e2000c101504 */
[----:B------:R-:W-:-:S03]  /*77a0*/  FSEL R3, R98, -INF , P5 ;  /* 0xff80000062037808 */ /* 0x000fc60002800000 */
[----:B------:R-:W-:Y:S02]  /*77b0*/  STG.E.U16 [R14.64], R7 ;  /* 0x000000070e007986 */ /* 0x000fe4000c101504 */
[----:B------:R-:W-:Y:S02]  /*77c0*/  FFMA R154, R3, 0.69314718246459960938, R154 ;  /* 0x3f317218039a7823 */ /* 0x000fe4000000009a */
[----:B------:R1:W-:Y:S04]  /*77d0*/  STG.E.U16 [R18.64], R65 ;  /* 0x0000004112007986 */ /* 0x0003e8000c101504 */
[----:B------:R2:W-:Y:S01]  /*77e0*/  STG.E.U16 [R20.64], R69 ;  /* 0x0000004514007986 */ /* 0x0005e2000c101504 */
[----:B0-----:R-:W-:-:S03]  /*77f0*/  PRMT R88, R87, 0x7632, R88 ;  /* 0x0000763257587816 */ /* 0x001fc60000000058 */
[----:B------:R0:W-:Y:S04]  /*7800*/  STG.E.U16 [R22.64], R73 ;  /* 0x0000004916007986 */ /* 0x0001e8000c101504 */
[----:B------:R3:W-:Y:S01]  /*7810*/  STG.E.U16 [R24.64], R77 ;  /* 0x0000004d18007986 */ /* 0x0007e2000c101504 */
[----:B-1----:R-:W-:Y:S02]  /*7820*/  PRMT R19, R73, 0x7632, R19 ;  /* 0x0000763249137816 */ /* 0x002fe40000000013 */
[----:B------:R-:W-:Y:S01]  /*7830*/  PRMT R65, R66, 0x7632, R65 ;  /* 0x0000763242417816 */ /* 0x000fe20000000041 */
[----:B------:R-:W-:Y:S01]  /*7840*/  STG.E.U16 [R26.64], R81 ;  /* 0x000000511a007986 */ /* 0x000fe2000c101504 */
[----:B--2---:R-:W-:Y:S02]  /*7850*/  PRMT R20, R77, 0x7632, R20 ;  /* 0x000076324d147816 */ /* 0x004fe40000000014 */
[----:B------:R-:W-:Y:S01]  /*7860*/  PRMT R21, R81, 0x7632, R21 ;  /* 0x0000763251157816 */ /* 0x000fe20000000015 */
[----:B------:R1:W-:Y:S01]  /*7870*/  STG.E.U16 [R28.64], R85 ;  /* 0x000000551c007986 */ /* 0x0003e2000c101504 */
[----:B0-----:R-:W-:-:S02]  /*7880*/  PRMT R22, R85, 0x7632, R22 ;  /* 0x0000763255167816 */ /* 0x001fc40000000016 */
[----:B------:R-:W-:Y:S01]  /*7890*/  PRMT R23, R89, 0x7632, R23 ;  /* 0x0000763259177816 */ /* 0x000fe20000000017 */
[----:B------:R0:W-:Y:S01]  /*78a0*/  STG.E.U16 [R30.64], R89 ;  /* 0x000000591e007986 */ /* 0x0001e2000c101504 */
[----:B---3--:R-:W-:Y:S02]  /*78b0*/  PRMT R24, R93, 0x7632, R24 ;  /* 0x000076325d187816 */ /* 0x008fe40000000018 */
[----:B------:R-:W-:Y:S01]  /*78c0*/  PRMT R69, R82, 0x7632, R69 ;  /* 0x0000763252457816 */ /* 0x000fe20000000045 */
[----:B------:R-:W-:Y:S04]  /*78d0*/  STG.E.U16 [R32.64], R93 ;  /* 0x0000005d20007986 */ /* 0x000fe8000c101504 */
[----:B------:R-:W-:Y:S01]  /*78e0*/  STG.E.U16 [R34.64], R17 ;  /* 0x0000001122007986 */ /* 0x000fe2000c101504 */
[----:B-1----:R-:W-:-:S03]  /*78f0*/  PRMT R85, R75, 0x7632, R85 ;  /* 0x000076324b557816 */ /* 0x002fc60000000055 */
[----:B------:R1:W-:Y:S01]  /*7900*/  STG.E.U16 [R36.64], R0 ;  /* 0x0000000024007986 */ /* 0x0003e2000c101504 */
[----:B0-----:R-:W-:-:S03]  /*7910*/  PRMT R89, R91, 0x7632, R89 ;  /* 0x000076325b597816 */ /* 0x001fc60000000059 */
[----:B------:R-:W-:Y:S04]  /*7920*/  STG.E.U16 [R38.64], R19 ;  /* 0x0000001326007986 */ /* 0x000fe8000c101504 */
[----:B------:R-:W-:Y:S04]  /*7930*/  STG.E.U16 [R40.64], R20 ;  /* 0x0000001428007986 */ /* 0x000fe8000c101504 */
[----:B------:R-:W-:Y:S01]  /*7940*/  STG.E.U16 [R42.64], R21 ;  /* 0x000000152a007986 */ /* 0x000fe2000c101504 */
[----:B-1----:R-:W-:-:S03]  /*7950*/  PRMT R0, R70, 0x7632, R0 ;  /* 0x0000763246007816 */ /* 0x002fc60000000000 */
[----:B------:R-:W-:Y:S04]  /*7960*/  STG.E.U16 [R44.64], R22 ;  /* 0x000000162c007986 */ /* 0x000fe8000c101504 */
[----:B------:R-:W-:Y:S04]  /*7970*/  STG.E.U16 [R46.64], R23 ;  /* 0x000000172e007986 */ /* 0x000fe8000c101504 */
[----:B------:R-:W-:Y:S04]  /*7980*/  STG.E.U16 [R48.64], R24 ;  /* 0x0000001830007986 */ /* 0x000fe8000c101504 */
[----:B------:R-:W-:Y:S04]  /*7990*/  STG.E.U16 [R50.64], R66 ;  /* 0x0000004232007986 */ /* 0x000fe8000c101504 */
[----:B------:R0:W-:Y:S04]  /*79a0*/  STG.E.U16 [R52.64], R70 ;  /* 0x0000004634007986 */ /* 0x0001e8000c101504 */
[----:B------:R-:W-:Y:S04]  /*79b0*/  STG.E.U16 [R54.64], R74 ;  /* 0x0000004a36007986 */ /* 0x000fe8000c101504 */
[----:B------:R-:W-:Y:S04]  /*79c0*/  STG.E.U16 [R56.64], R78 ;  /* 0x0000004e38007986 */ /* 0x000fe8000c101504 */
[----:B------:R-:W-:Y:S01]  /*79d0*/  STG.E.U16 [R58.64], R82 ;  /* 0x000000523a007986 */ /* 0x000fe2000c101504 */
[----:B0-----:R-:W-:-:S03]  /*79e0*/  PRMT R70, R86, 0x7632, R70 ;  /* 0x0000763256467816 */ /* 0x001fc60000000046 */
[----:B------:R0:W-:Y:S04]  /*79f0*/  STG.E.U16 [R60.64], R86 ;  /* 0x000000563c007986 */ /* 0x0001e8000c101504 */
[----:B------:R1:W-:Y:S04]  /*7a00*/  STG.E.U16 [R62.64], R90 ;  /* 0x0000005a3e007986 */ /* 0x0003e8000c101504 */
[----:B------:R-:W-:Y:S04]  /*7a10*/  STG.E.U16 [R128.64], R94 ;  /* 0x0000005e80007986 */ /* 0x000fe8000c101504 */
[----:B------:R-:W-:Y:S01]  /*7a20*/  STG.E.U16 [R130.64], R65 ;  /* 0x0000004182007986 */ /* 0x000fe2000c101504 */
[----:B0-----:R-:W-:-:S03]  /*7a30*/  PRMT R86, R79, 0x7632, R86 ;  /* 0x000076324f567816 */ /* 0x001fc60000000056 */
[----:B------:R0:W-:Y:S01]  /*7a40*/  STG.E.U16 [R132.64], R0 ;  /* 0x0000000084007986 */ /* 0x0001e2000c101504 */
[----:B-1----:R-:W-:-:S03]  /*7a50*/  PRMT R90, R90, 0x7632, R90 ;  /* 0x000076325a5a7816 */ /* 0x002fc6000000005a */
[----:B------:R1:W-:Y:S04]  /*7a60*/  STG.E.U16 [R134.64], R2 ;  /* 0x0000000286007986 */ /* 0x0003e8000c101504 */
[----:B------:R-:W-:Y:S04]  /*7a70*/  STG.E.U16 [R136.64], R68 ;  /* 0x0000004488007986 */ /* 0x000fe8000c101504 */
[----:B------:R-:W-:Y:S01]  /*7a80*/  STG.E.U16 [R138.64], R69 ;  /* 0x000000458a007986 */ /* 0x000fe2000c101504 */
[----:B0-----:R-:W-:-:S03]  /*7a90*/  FSEL R0, R99, -INF , P3 ;  /* 0xff80000063007808 */ /* 0x001fc60001800000 */
[----:B------:R-:W-:Y:S01]  /*7aa0*/  STG.E.U16 [R140.64], R70 ;  /* 0x000000468c007986 */ /* 0x000fe2000c101504 */
[----:B-1----:R-:W-:Y:S01]  /*7ab0*/  PRMT R2, R83, 0x7632, R2 ;  /* 0x0000763253027816 */ /* 0x002fe20000000002 */
[----:B------:R-:W-:Y:S02]  /*7ac0*/  FFMA R155, R0, 0.69314718246459960938, R155 ;  /* 0x3f317218009b7823 */ /* 0x000fe4000000009b */
[----:B------:R0:W-:Y:S04]  /*7ad0*/  STG.E.U16 [R142.64], R90 ;  /* 0x0000005a8e007986 */ /* 0x0001e8000c101504 */
[----:B------:R1:W-:Y:S04]  /*7ae0*/  STG.E.U16 [R144.64], R72 ;  /* 0x0000004890007986 */ /* 0x0003e8000c101504 */
[----:B------:R1:W-:Y:S04]  /*7af0*/  STG.E.U16 [R146.64], R67 ;  /* 0x0000004392007986 */ /* 0x0003e8000c101504 */
[----:B------:R1:W-:Y:S01]  /*7b00*/  STG.E.U16 [R148.64], R71 ;  /* 0x0000004794007986 */ /* 0x0003e2000c101504 */
[----:B0-----:R-:W-:-:S03]  /*7b10*/  PRMT R90, R95, 0x7632, R90 ;  /* 0x000076325f5a7816 */ /* 0x001fc6000000005a */
[----:B------:R1:W-:Y:S04]  /*7b20*/  STG.E.U16 [R150.64], R75 ;  /* 0x0000004b96007986 */ /* 0x0003e8000c101504 */
        /* <DEDUP_REMOVED lines=13> */
[----:B------:R-:W-:Y:S06]  /*7c00*/  BAR.SYNC.DEFER_BLOCKING 0x0 ;  /* 0x0000000000007b1d */ /* 0x000fec0000010000 */
[----:B------:R1:W-:Y:S04]  /*7c10*/  STS.128 [R185], R152 ;  /* 0x00000098b9007388 */ /* 0x0003e80000000c00 */
[----:B------:R-:W-:Y:S06]  /*7c20*/  BAR.SYNC.DEFER_BLOCKING 0x0 ;  /* 0x0000000000007b1d */ /* 0x000fec0000010000 */
[----:B------:R-:W-:Y:S05]  /*7c30*/  @P0 EXIT ;  /* 0x000000000000094d */ /* 0x000fea0003800000 */
[----:B-1----:R-:W0:Y:S01]  /*7c40*/  LDS R7, [R16] ;  /* 0x0000000010077984 */ /* 0x002e220000000800 */
[----:B------:R-:W-:Y:S01]  /*7c50*/  IMAD R0, R227, c[0x0][0x1cc], RZ ;  /* 0x00007300e3007a24 */ /* 0x000fe200078e02ff */
[C---:B------:R-:W-:Y:S01]  /*7c60*/  SHF.L.U32 R3, R252.reuse, 0x2, RZ ;  /* 0x00000002fc037819 */ /* 0x040fe200000006ff */
[----:B------:R-:W-:-:S04]  /*7c70*/  IMAD.HI R5, R252, 0x4, RZ ;  /* 0x00000004fc057827 */ /* 0x000fc800078e02ff */
[C---:B------:R-:W-:Y:S02]  /*7c80*/  IMAD.SHL.U32 R2, R0.reuse, 0x4, RZ ;  /* 0x0000000400027824 */ /* 0x040fe400078e00ff */
[----:B------:R-:W-:-:S03]  /*7c90*/  IMAD.HI R0, R0, 0x4, RZ ;  /* 0x0000000400007827 */ /* 0x000fc600078e02ff */
[----:B------:R-:W-:-:S04]  /*7ca0*/  IADD3 R2, P0, P1, R3, c[0x0][0x180], R2 ;  /* 0x0000600003027a10 */ /* 0x000fc8000791e002 */
[----:B------:R-:W-:-:S05]  /*7cb0*/  IADD3.X R3, R5, c[0x0][0x184], R0, P0, P1 ;  /* 0x0000610005037a10 */ /* 0x000fca00007e2400 */
[----:B0-----:R-:W-:Y:S01]  /*7cc0*/  STG.E [R2.64], R7 ;  /* 0x0000000702007986 */ /* 0x001fe2000c101904 */
[----:B------:R-:W-:Y:S05]  /*7cd0*/  EXIT ;  /* 0x000000000000794d */ /* 0x000fea0003800000 */
.L_x_2:
[----:B------:R-:W-:-:S00]  /*7ce0*/  BRA `(.L_x_2) ;  /* 0xfffffff000007947 */ /* 0x000fc0000383ffff */
[----:B------:R-:W-:-:S00]  /*7cf0*/  NOP ;  /* 0x0000000000007918 */ /* 0x000fc00000000000 */
        /* <DEDUP_REMOVED lines=8> */
.L_x_3:


//--------------------- .nv.global.init           --------------------------
	.section	.nv.global.init,"aw",@progbits
.nv.global.init:
	.type		_$_str,@object
	.size		_$_str,(.L_0 - _$_str)
_$_str:
        /*0000*/ 	.byte	0x5f, 0x5f, 0x43, 0x55, 0x44, 0x41, 0x5f, 0x46, 0x54, 0x5a, 0x00
.L_0:


//--------------------- .nv.shared.attn_fwd       --------------------------
	.section	.nv.shared.attn_fwd,"aw",@nobits
	.sectionflags	@""
	.align	16
